	.target	sm_90a

	.elftype	@"ET_EXEC"


//--------------------- .note.nv.tkinfo           --------------------------
	.section	.note.nv.tkinfo,"",@"SHT_NOTE"
	.sectionflags	@"SHF_NOTE_NV_TKINFO"
	.tkinfo
        /*0018*/ 	.word	0x00000002
        /*0030*/ 	.string	""
        /*0030*/ 	.string	"ptxas"
        /*0030*/ 	.string	"Cuda compilation tools, release 13.0, V13.0.88"
        /*0030*/ 	.string	"Build cuda_13.0.r13.0/compiler.36424714_0"
        /*0030*/ 	.string	"-arch sm_90a -m 64 "



//--------------------- .note.nv.cuinfo           --------------------------
	.section	.note.nv.cuinfo,"",@"SHT_NOTE"
	.sectionflags	@"SHF_NOTE_NV_CUINFO"
        /*0018*/ 	.short	0x0002
        /*001a*/ 	.short	0x005a
        /*001c*/ 	.short	0x0082
	.zero		2


//--------------------- .nv.info                  --------------------------
	.section	.nv.info,"",@"SHT_CUDA_INFO"
	.align	4


	//----- nvinfo : EIATTR_REGCOUNT
	.align		4
        /*0000*/ 	.byte	0x04, 0x2f
        /*0002*/ 	.short	(.L_12 - .L_11)
	.align		4
.L_11:
        /*0004*/ 	.word	index@(_ZN7cutlass13device_kernelINS_4gemm6kernel13GemmUniversalIN4cute5tupleIJiiiiEEENS1_10collective13CollectiveMmaINS1_37MainloopSm90TmaGmmaWarpSpecializedFP8ILi28ENS5_IJNS4_1CILi2EEENSA_ILi4EEENSA_ILi1EEEEEENS1_32KernelTmaWarpSpecializedPingpongEEENS5_IJNSA_ILi64EEESH_SH_EEENS_12float_e5m2_tENS5_IJlSD_lEEESJ_SK_NS4_8TiledMMAINS4_8MMA_AtomIJNS4_4SM904GMMA30MMA_64x64x32_F32E5M2E5M2_SS_TNILNSO_7ScaleInE1ELSQ_1EEEEEENS4_6LayoutINS5_IJSD_SD_SD_EEENS5_IJNSA_ILi0EEESV_SV_EEEEENS5_IJNS4_10UnderscoreESY_SY_EEEEENS4_23SM90_TMA_LOAD_MULTICASTENS4_14ComposedLayoutINS4_7SwizzleILi2ELi4ELi3EEENS4_18smem_ptr_flag_bitsILi8EEENST_INS5_IJNSA_ILi8EEESH_EEENS5_IJSH_SD_EEEEEEEvNS4_8identityES11_S1B_vS1C_EENS_8epilogue10collective6detail29Sm90TmaWarpSpecializedAdapterINS1F_15DefaultEpilogueISJ_SK_SK_NS1E_6thread17LinearCombinationISJ_Li1EffLNS1J_9ScaleType4KindE0ELNS_15FloatRoundStyleE2ESJ_EENS1_15EpilogueDefaultEEEEEvvEEEEvNT_6ParamsE)
        /*0008*/ 	.word	0x000000a8


	//----- nvinfo : EIATTR_FRAME_SIZE
	.align		4
.L_12:
        /*000c*/ 	.byte	0x04, 0x11
        /*000e*/ 	.short	(.L_14 - .L_13)
	.align		4
.L_13:
        /*0010*/ 	.word	index@(_ZN7cutlass13device_kernelINS_4gemm6kernel13GemmUniversalIN4cute5tupleIJiiiiEEENS1_10collective13CollectiveMmaINS1_37MainloopSm90TmaGmmaWarpSpecializedFP8ILi28ENS5_IJNS4_1CILi2EEENSA_ILi4EEENSA_ILi1EEEEEENS1_32KernelTmaWarpSpecializedPingpongEEENS5_IJNSA_ILi64EEESH_SH_EEENS_12float_e5m2_tENS5_IJlSD_lEEESJ_SK_NS4_8TiledMMAINS4_8MMA_AtomIJNS4_4SM904GMMA30MMA_64x64x32_F32E5M2E5M2_SS_TNILNSO_7ScaleInE1ELSQ_1EEEEEENS4_6LayoutINS5_IJSD_SD_SD_EEENS5_IJNSA_ILi0EEESV_SV_EEEEENS5_IJNS4_10UnderscoreESY_SY_EEEEENS4_23SM90_TMA_LOAD_MULTICASTENS4_14ComposedLayoutINS4_7SwizzleILi2ELi4ELi3EEENS4_18smem_ptr_flag_bitsILi8EEENST_INS5_IJNSA_ILi8EEESH_EEENS5_IJSH_SD_EEEEEEEvNS4_8identityES11_S1B_vS1C_EENS_8epilogue10collective6detail29Sm90TmaWarpSpecializedAdapterINS1F_15DefaultEpilogueISJ_SK_SK_NS1E_6thread17LinearCombinationISJ_Li1EffLNS1J_9ScaleType4KindE0ELNS_15FloatRoundStyleE2ESJ_EENS1_15EpilogueDefaultEEEEEvvEEEEvNT_6ParamsE)
        /*0014*/ 	.word	0x00000000


	//----- nvinfo : EIATTR_MIN_STACK_SIZE
	.align		4
.L_14:
        /*0018*/ 	.byte	0x04, 0x12
        /*001a*/ 	.short	(.L_16 - .L_15)
	.align		4
.L_15:
        /*001c*/ 	.word	index@(_ZN7cutlass13device_kernelINS_4gemm6kernel13GemmUniversalIN4cute5tupleIJiiiiEEENS1_10collective13CollectiveMmaINS1_37MainloopSm90TmaGmmaWarpSpecializedFP8ILi28ENS5_IJNS4_1CILi2EEENSA_ILi4EEENSA_ILi1EEEEEENS1_32KernelTmaWarpSpecializedPingpongEEENS5_IJNSA_ILi64EEESH_SH_EEENS_12float_e5m2_tENS5_IJlSD_lEEESJ_SK_NS4_8TiledMMAINS4_8MMA_AtomIJNS4_4SM904GMMA30MMA_64x64x32_F32E5M2E5M2_SS_TNILNSO_7ScaleInE1ELSQ_1EEEEEENS4_6LayoutINS5_IJSD_SD_SD_EEENS5_IJNSA_ILi0EEESV_SV_EEEEENS5_IJNS4_10UnderscoreESY_SY_EEEEENS4_23SM90_TMA_LOAD_MULTICASTENS4_14ComposedLayoutINS4_7SwizzleILi2ELi4ELi3EEENS4_18smem_ptr_flag_bitsILi8EEENST_INS5_IJNSA_ILi8EEESH_EEENS5_IJSH_SD_EEEEEEEvNS4_8identityES11_S1B_vS1C_EENS_8epilogue10collective6detail29Sm90TmaWarpSpecializedAdapterINS1F_15DefaultEpilogueISJ_SK_SK_NS1E_6thread17LinearCombinationISJ_Li1EffLNS1J_9ScaleType4KindE0ELNS_15FloatRoundStyleE2ESJ_EENS1_15EpilogueDefaultEEEEEvvEEEEvNT_6ParamsE)
        /*0020*/ 	.word	0x00000000
.L_16:


//--------------------- .nv.compat                --------------------------
	.section	.nv.compat,"",@"SHT_CUDA_COMPAT_INFO"
	.align	4
        /*0000*/ 	.byte	0x02, 0x09, 0x01, 0x00, 0x02, 0x02, 0x04, 0x00, 0x02, 0x05, 0x05, 0x00, 0x03, 0x07, 0x01, 0x01
        /*0010*/ 	.byte	0x02, 0x03, 0x01, 0x00, 0x02, 0x06, 0x01, 0x00, 0x04, 0x0b, 0x08, 0x00, 0x00, 0x00, 0x00, 0x00
        /*0020*/ 	.byte	0x00, 0x00, 0x00, 0x00


//--------------------- .nv.info._ZN7cutlass13device_kernelINS_4gemm6kernel13GemmUniversalIN4cute5tupleIJiiiiEEENS1_10collective13CollectiveMmaINS1_37MainloopSm90TmaGmmaWarpSpecializedFP8ILi28ENS5_IJNS4_1CILi2EEENSA_ILi4EEENSA_ILi1EEEEEENS1_32KernelTmaWarpSpecializedPingpongEEENS5_IJNSA_ILi64EEESH_SH_EEENS_12float_e5m2_tENS5_IJlSD_lEEESJ_SK_NS4_8TiledMMAINS4_8MMA_AtomIJNS4_4SM904GMMA30MMA_64x64x32_F32E5M2E5M2_SS_TNILNSO_7ScaleInE1ELSQ_1EEEEEENS4_6LayoutINS5_IJSD_SD_SD_EEENS5_IJNSA_ILi0EEESV_SV_EEEEENS5_IJNS4_10UnderscoreESY_SY_EEEEENS4_23SM90_TMA_LOAD_MULTICASTENS4_14ComposedLayoutINS4_7SwizzleILi2ELi4ELi3EEENS4_18smem_ptr_flag_bitsILi8EEENST_INS5_IJNSA_ILi8EEESH_EEENS5_IJSH_SD_EEEEEEEvNS4_8identityES11_S1B_vS1C_EENS_8epilogue10collective6detail29Sm90TmaWarpSpecializedAdapterINS1F_15DefaultEpilogueISJ_SK_SK_NS1E_6thread17LinearCombinationISJ_Li1EffLNS1J_9ScaleType4KindE0ELNS_15FloatRoundStyleE2ESJ_EENS1_15EpilogueDefaultEEEEEvvEEEEvNT_6ParamsE --------------------------
	.section	.nv.info._ZN7cutlass13device_kernelINS_4gemm6kernel13GemmUniversalIN4cute5tupleIJiiiiEEENS1_10collective13CollectiveMmaINS1_37MainloopSm90TmaGmmaWarpSpecializedFP8ILi28ENS5_IJNS4_1CILi2EEENSA_ILi4EEENSA_ILi1EEEEEENS1_32KernelTmaWarpSpecializedPingpongEEENS5_IJNSA_ILi64EEESH_SH_EEENS_12float_e5m2_tENS5_IJlSD_lEEESJ_SK_NS4_8TiledMMAINS4_8MMA_AtomIJNS4_4SM904GMMA30MMA_64x64x32_F32E5M2E5M2_SS_TNILNSO_7ScaleInE1ELSQ_1EEEEEENS4_6LayoutINS5_IJSD_SD_SD_EEENS5_IJNSA_ILi0EEESV_SV_EEEEENS5_IJNS4_10UnderscoreESY_SY_EEEEENS4_23SM90_TMA_LOAD_MULTICASTENS4_14ComposedLayoutINS4_7SwizzleILi2ELi4ELi3EEENS4_18smem_ptr_flag_bitsILi8EEENST_INS5_IJNSA_ILi8EEESH_EEENS5_IJSH_SD_EEEEEEEvNS4_8identityES11_S1B_vS1C_EENS_8epilogue10collective6detail29Sm90TmaWarpSpecializedAdapterINS1F_15DefaultEpilogueISJ_SK_SK_NS1E_6thread17LinearCombinationISJ_Li1EffLNS1J_9ScaleType4KindE0ELNS_15FloatRoundStyleE2ESJ_EENS1_15EpilogueDefaultEEEEEvvEEEEvNT_6ParamsE,"",@"SHT_CUDA_INFO"
	.sectionflags	@""
	.align	4


	//----- nvinfo : EIATTR_CUDA_API_VERSION
	.align		4
        /*0000*/ 	.byte	0x04, 0x37
        /*0002*/ 	.short	(.L_18 - .L_17)
.L_17:
        /*0004*/ 	.word	0x00000082


	//----- nvinfo : EIATTR_KPARAM_INFO
	.align		4
.L_18:
        /*0008*/ 	.byte	0x04, 0x17
        /*000a*/ 	.short	(.L_20 - .L_19)
.L_19:
        /*000c*/ 	.word	0x00000000
        /*0010*/ 	.short	0x0000
        /*0012*/ 	.short	0x0070
        /*0014*/ 	.byte	0x00, 0xf0, 0x01, 0x10


	//----- nvinfo : EIATTR_SPARSE_MMA_MASK
	.align		4
.L_20:
        /*0018*/ 	.byte	0x03, 0x50
        /*001a*/ 	.short	0x0000


	//----- nvinfo : EIATTR_MAXREG_COUNT
	.align		4
        /*001c*/ 	.byte	0x03, 0x1b
        /*001e*/ 	.short	0x00a8


	//----- nvinfo : EIATTR_NUM_BARRIERS
	.align		4
        /*0020*/ 	.byte	0x02, 0x4c
        /*0022*/ 	.byte	0x01
	.zero		1


	//----- nvinfo : EIATTR_MERCURY_ISA_VERSION
	.align		4
        /*0024*/ 	.byte	0x03, 0x5f
        /*0026*/ 	.short	0x0101


	//----- nvinfo : EIATTR_INT_WARP_WIDE_INSTR_OFFSETS
	.align		4
        /*0028*/ 	.byte	0x04, 0x31
        /*002a*/ 	.short	(.L_22 - .L_21)


	//   ....[0]....
.L_21:
        /*002c*/ 	.word	0x000007e0


	//   ....[1]....
        /*0030*/ 	.word	0x00000820


	//   ....[2]....
        /*0034*/ 	.word	0x00000860


	//   ....[3]....
        /*0038*/ 	.word	0x00000900


	//   ....[4]....
        /*003c*/ 	.word	0x00000920


	//   ....[5]....
        /*0040*/ 	.word	0x00000980


	//   ....[6]....
        /*0044*/ 	.word	0x00000a70


	//   ....[7]....
        /*0048*/ 	.word	0x00000ac0


	//   ....[8]....
        /*004c*/ 	.word	0x00002aa0


	//----- nvinfo : EIATTR_COOP_GROUP_MASK_REGIDS
	.align		4
.L_22:
        /*0050*/ 	.byte	0x04, 0x29
        /*0052*/ 	.short	(.L_24 - .L_23)


	//   ....[0]....
.L_23:
        /*0054*/ 	.word	0xffffffff


	//   ....[1]....
        /*0058*/ 	.word	0xffffffff


	//   ....[2]....
        /*005c*/ 	.word	0xffffffff


	//   ....[3]....
        /*0060*/ 	.word	0xffffffff


	//   ....[4]....
        /*0064*/ 	.word	0xffffffff


	//   ....[5]....
        /*0068*/ 	.word	0xffffffff


	//   ....[6]....
        /*006c*/ 	.word	0xffffffff


	//----- nvinfo : EIATTR_COOP_GROUP_INSTR_OFFSETS
	.align		4
.L_24:
        /*0070*/ 	.byte	0x04, 0x28
        /*0072*/ 	.short	(.L_26 - .L_25)


	//   ....[0]....
.L_25:
        /*0074*/ 	.word	0x00000060


	//   ....[1]....
        /*0078*/ 	.word	0x00000070


	//   ....[2]....
        /*007c*/ 	.word	0x00000130


	//   ....[3]....
        /*0080*/ 	.word	0x000005f0


	//   ....[4]....
        /*0084*/ 	.word	0x00000630


	//   ....[5]....
        /*0088*/ 	.word	0x000006b0


	//   ....[6]....
        /*008c*/ 	.word	0x00000c80


	//----- nvinfo : EIATTR_REG_RECONFIG
	.align		4
.L_26:
        /*0090*/ 	.byte	0x01, 0x54
	.zero		2


	//----- nvinfo : EIATTR_MBARRIER_INSTR_OFFSETS
	.align		4
        /*0094*/ 	.byte	0x04, 0x39
        /*0096*/ 	.short	(.L_28 - .L_27)


	//   ....[0]....
.L_27:
        /*0098*/ 	.word	0x00000250
        /*009c*/ 	.word	0x000000ff
        /*00a0*/ 	.word	0x00000000
        /*00a4*/ 	.short	0x0100
        /*00a6*/ 	.byte	0x08
	.zero		1


	//   ....[1]....
        /*00a8*/ 	.word	0x00000260
        /*00ac*/ 	.word	0x000000ff
        /*00b0*/ 	.word	0x000000e0
        /*00b4*/ 	.short	0x0100
        /*00b6*/ 	.byte	0x08
	.zero		1


	//   ....[2]....
        /*00b8*/ 	.word	0x00000270
        /*00bc*/ 	.word	0x000000ff
        /*00c0*/ 	.word	0x00000008
        /*00c4*/ 	.short	0x0100
        /*00c6*/ 	.byte	0x08
	.zero		1


	//   ....[3]....
        /*00c8*/ 	.word	0x00000280
        /*00cc*/ 	.word	0x000000ff
        /*00d0*/ 	.word	0x000000e8
        /*00d4*/ 	.short	0x0100
        /*00d6*/ 	.byte	0x08
	.zero		1


	//   ....[4]....
        /*00d8*/ 	.word	0x00000290
        /*00dc*/ 	.word	0x000000ff
        /*00e0*/ 	.word	0x00000010
        /*00e4*/ 	.short	0x0100
        /*00e6*/ 	.byte	0x08
	.zero		1


	//   ....[5]....
        /*00e8*/ 	.word	0x000002a0
        /*00ec*/ 	.word	0x000000ff
        /*00f0*/ 	.word	0x000000f0
        /*00f4*/ 	.short	0x0100
        /*00f6*/ 	.byte	0x08
	.zero		1


	//   ....[6]....
        /*00f8*/ 	.word	0x000002b0
        /*00fc*/ 	.word	0x000000ff
        /*0100*/ 	.word	0x00000018
        /*0104*/ 	.short	0x0100
        /*0106*/ 	.byte	0x08
	.zero		1


	//   ....[7]....
        /*0108*/ 	.word	0x000002c0
        /*010c*/ 	.word	0x000000ff
        /*0110*/ 	.word	0x000000f8
        /*0114*/ 	.short	0x0100
        /*0116*/ 	.byte	0x08
	.zero		1


	//   ....[8]....
        /*0118*/ 	.word	0x000002d0
        /*011c*/ 	.word	0x000000ff
        /*0120*/ 	.word	0x00000020
        /*0124*/ 	.short	0x0100
        /*0126*/ 	.byte	0x08
	.zero		1


	//   ....[9]....
        /*0128*/ 	.word	0x000002e0
        /*012c*/ 	.word	0x000000ff
        /*0130*/ 	.word	0x00000100
        /*0134*/ 	.short	0x0100
        /*0136*/ 	.byte	0x08
	.zero		1


	//   ....[10]....
        /*0138*/ 	.word	0x000002f0
        /*013c*/ 	.word	0x000000ff
        /*0140*/ 	.word	0x00000028
        /*0144*/ 	.short	0x0100
        /*0146*/ 	.byte	0x08
	.zero		1


	//   ....[11]....
        /*0148*/ 	.word	0x00000300
        /*014c*/ 	.word	0x000000ff
        /*0150*/ 	.word	0x00000108
        /*0154*/ 	.short	0x0100
        /*0156*/ 	.byte	0x08
	.zero		1


	//   ....[12]....
        /*0158*/ 	.word	0x00000310
        /*015c*/ 	.word	0x000000ff
        /*0160*/ 	.word	0x00000030
        /*0164*/ 	.short	0x0100
        /*0166*/ 	.byte	0x08
	.zero		1


	//   ....[13]....
        /*0168*/ 	.word	0x00000320
        /*016c*/ 	.word	0x000000ff
        /*0170*/ 	.word	0x00000110
        /*0174*/ 	.short	0x0100
        /*0176*/ 	.byte	0x08
	.zero		1


	//   ....[14]....
        /*0178*/ 	.word	0x00000330
        /*017c*/ 	.word	0x000000ff
        /*0180*/ 	.word	0x00000038
        /*0184*/ 	.short	0x0100
        /*0186*/ 	.byte	0x08
	.zero		1


	//   ....[15]....
        /*0188*/ 	.word	0x00000340
        /*018c*/ 	.word	0x000000ff
        /*0190*/ 	.word	0x00000118
        /*0194*/ 	.short	0x0100
        /*0196*/ 	.byte	0x08
	.zero		1


	//   ....[16]....
        /*0198*/ 	.word	0x00000350
        /*019c*/ 	.word	0x000000ff
        /*01a0*/ 	.word	0x00000040
        /*01a4*/ 	.short	0x0100
        /*01a6*/ 	.byte	0x08
	.zero		1


	//   ....[17]....
        /*01a8*/ 	.word	0x00000360
        /*01ac*/ 	.word	0x000000ff
        /*01b0*/ 	.word	0x00000120
        /*01b4*/ 	.short	0x0100
        /*01b6*/ 	.byte	0x08
	.zero		1


	//   ....[18]....
        /*01b8*/ 	.word	0x00000370
        /*01bc*/ 	.word	0x000000ff
        /*01c0*/ 	.word	0x00000048
        /*01c4*/ 	.short	0x0100
        /*01c6*/ 	.byte	0x08
	.zero		1


	//   ....[19]....
        /*01c8*/ 	.word	0x00000380
        /*01cc*/ 	.word	0x000000ff
        /*01d0*/ 	.word	0x00000128
        /*01d4*/ 	.short	0x0100
        /*01d6*/ 	.byte	0x08
	.zero		1


	//   ....[20]....
        /*01d8*/ 	.word	0x00000390
        /*01dc*/ 	.word	0x000000ff
        /*01e0*/ 	.word	0x00000050
        /*01e4*/ 	.short	0x0100
        /*01e6*/ 	.byte	0x08
	.zero		1


	//   ....[21]....
        /*01e8*/ 	.word	0x000003a0
        /*01ec*/ 	.word	0x000000ff
        /*01f0*/ 	.word	0x00000130
        /*01f4*/ 	.short	0x0100
        /*01f6*/ 	.byte	0x08
	.zero		1


	//   ....[22]....
        /*01f8*/ 	.word	0x000003b0
        /*01fc*/ 	.word	0x000000ff
        /*0200*/ 	.word	0x00000058
        /*0204*/ 	.short	0x0100
        /*0206*/ 	.byte	0x08
	.zero		1


	//   ....[23]....
        /*0208*/ 	.word	0x000003c0
        /*020c*/ 	.word	0x000000ff
        /*0210*/ 	.word	0x00000138
        /*0214*/ 	.short	0x0100
        /*0216*/ 	.byte	0x08
	.zero		1


	//   ....[24]....
        /*0218*/ 	.word	0x000003d0
        /*021c*/ 	.word	0x000000ff
        /*0220*/ 	.word	0x00000060
        /*0224*/ 	.short	0x0100
        /*0226*/ 	.byte	0x08
	.zero		1


	//   ....[25]....
        /*0228*/ 	.word	0x000003e0
        /*022c*/ 	.word	0x000000ff
        /*0230*/ 	.word	0x00000140
        /*0234*/ 	.short	0x0100
        /*0236*/ 	.byte	0x08
	.zero		1


	//   ....[26]....
        /*0238*/ 	.word	0x000003f0
        /*023c*/ 	.word	0x000000ff
        /*0240*/ 	.word	0x00000068
        /*0244*/ 	.short	0x0100
        /*0246*/ 	.byte	0x08
	.zero		1


	//   ....[27]....
        /*0248*/ 	.word	0x00000400
        /*024c*/ 	.word	0x000000ff
        /*0250*/ 	.word	0x00000148
        /*0254*/ 	.short	0x0100
        /*0256*/ 	.byte	0x08
	.zero		1


	//   ....[28]....
        /*0258*/ 	.word	0x00000410
        /*025c*/ 	.word	0x000000ff
        /*0260*/ 	.word	0x00000070
        /*0264*/ 	.short	0x0100
        /*0266*/ 	.byte	0x08
	.zero		1


	//   ....[29]....
        /*0268*/ 	.word	0x00000420
        /*026c*/ 	.word	0x000000ff
        /*0270*/ 	.word	0x00000150
        /*0274*/ 	.short	0x0100
        /*0276*/ 	.byte	0x08
	.zero		1


	//   ....[30]....
        /*0278*/ 	.word	0x00000430
        /*027c*/ 	.word	0x000000ff
        /*0280*/ 	.word	0x00000078
        /*0284*/ 	.short	0x0100
        /*0286*/ 	.byte	0x08
	.zero		1


	//   ....[31]....
        /*0288*/ 	.word	0x00000440
        /*028c*/ 	.word	0x000000ff
        /*0290*/ 	.word	0x00000158
        /*0294*/ 	.short	0x0100
        /*0296*/ 	.byte	0x08
	.zero		1


	//   ....[32]....
        /*0298*/ 	.word	0x00000450
        /*029c*/ 	.word	0x000000ff
        /*02a0*/ 	.word	0x00000080
        /*02a4*/ 	.short	0x0100
        /*02a6*/ 	.byte	0x08
	.zero		1


	//   ....[33]....
        /*02a8*/ 	.word	0x00000460
        /*02ac*/ 	.word	0x000000ff
        /*02b0*/ 	.word	0x00000160
        /*02b4*/ 	.short	0x0100
        /*02b6*/ 	.byte	0x08
	.zero		1


	//   ....[34]....
        /*02b8*/ 	.word	0x00000470
        /*02bc*/ 	.word	0x000000ff
        /*02c0*/ 	.word	0x00000088
        /*02c4*/ 	.short	0x0100
        /*02c6*/ 	.byte	0x08
	.zero		1


	//   ....[35]....
        /*02c8*/ 	.word	0x00000480
        /*02cc*/ 	.word	0x000000ff
        /*02d0*/ 	.word	0x00000168
        /*02d4*/ 	.short	0x0100
        /*02d6*/ 	.byte	0x08
	.zero		1


	//   ....[36]....
        /*02d8*/ 	.word	0x00000490
        /*02dc*/ 	.word	0x000000ff
        /*02e0*/ 	.word	0x00000090
        /*02e4*/ 	.short	0x0100
        /*02e6*/ 	.byte	0x08
	.zero		1


	//   ....[37]....
        /*02e8*/ 	.word	0x000004a0
        /*02ec*/ 	.word	0x000000ff
        /*02f0*/ 	.word	0x00000170
        /*02f4*/ 	.short	0x0100
        /*02f6*/ 	.byte	0x08
	.zero		1


	//   ....[38]....
        /*02f8*/ 	.word	0x000004b0
        /*02fc*/ 	.word	0x000000ff
        /*0300*/ 	.word	0x00000098
        /*0304*/ 	.short	0x0100
        /*0306*/ 	.byte	0x08
	.zero		1


	//   ....[39]....
        /*0308*/ 	.word	0x000004c0
        /*030c*/ 	.word	0x000000ff
        /*0310*/ 	.word	0x00000178
        /*0314*/ 	.short	0x0100
        /*0316*/ 	.byte	0x08
	.zero		1


	//   ....[40]....
        /*0318*/ 	.word	0x000004d0
        /*031c*/ 	.word	0x000000ff
        /*0320*/ 	.word	0x000000a0
        /*0324*/ 	.short	0x0100
        /*0326*/ 	.byte	0x08
	.zero		1


	//   ....[41]....
        /*0328*/ 	.word	0x000004e0
        /*032c*/ 	.word	0x000000ff
        /*0330*/ 	.word	0x00000180
        /*0334*/ 	.short	0x0100
        /*0336*/ 	.byte	0x08
	.zero		1


	//   ....[42]....
        /*0338*/ 	.word	0x000004f0
        /*033c*/ 	.word	0x000000ff
        /*0340*/ 	.word	0x000000a8
        /*0344*/ 	.short	0x0100
        /*0346*/ 	.byte	0x08
	.zero		1


	//   ....[43]....
        /*0348*/ 	.word	0x00000500
        /*034c*/ 	.word	0x000000ff
        /*0350*/ 	.word	0x00000188
        /*0354*/ 	.short	0x0100
        /*0356*/ 	.byte	0x08
	.zero		1


	//   ....[44]....
        /*0358*/ 	.word	0x00000510
        /*035c*/ 	.word	0x000000ff
        /*0360*/ 	.word	0x000000b0
        /*0364*/ 	.short	0x0100
        /*0366*/ 	.byte	0x08
	.zero		1


	//   ....[45]....
        /*0368*/ 	.word	0x00000520
        /*036c*/ 	.word	0x000000ff
        /*0370*/ 	.word	0x00000190
        /*0374*/ 	.short	0x0100
        /*0376*/ 	.byte	0x08
	.zero		1


	//   ....[46]....
        /*0378*/ 	.word	0x00000530
        /*037c*/ 	.word	0x000000ff
        /*0380*/ 	.word	0x000000b8
        /*0384*/ 	.short	0x0100
        /*0386*/ 	.byte	0x08
	.zero		1


	//   ....[47]....
        /*0388*/ 	.word	0x00000540
        /*038c*/ 	.word	0x000000ff
        /*0390*/ 	.word	0x00000198
        /*0394*/ 	.short	0x0100
        /*0396*/ 	.byte	0x08
	.zero		1


	//   ....[48]....
        /*0398*/ 	.word	0x00000550
        /*039c*/ 	.word	0x000000ff
        /*03a0*/ 	.word	0x000000c0
        /*03a4*/ 	.short	0x0100
        /*03a6*/ 	.byte	0x08
	.zero		1


	//   ....[49]....
        /*03a8*/ 	.word	0x00000560
        /*03ac*/ 	.word	0x000000ff
        /*03b0*/ 	.word	0x000001a0
        /*03b4*/ 	.short	0x0100
        /*03b6*/ 	.byte	0x08
	.zero		1


	//   ....[50]....
        /*03b8*/ 	.word	0x00000570
        /*03bc*/ 	.word	0x000000ff
        /*03c0*/ 	.word	0x000000c8
        /*03c4*/ 	.short	0x0100
        /*03c6*/ 	.byte	0x08
	.zero		1


	//   ....[51]....
        /*03c8*/ 	.word	0x00000580
        /*03cc*/ 	.word	0x000000ff
        /*03d0*/ 	.word	0x000001a8
        /*03d4*/ 	.short	0x0100
        /*03d6*/ 	.byte	0x08
	.zero		1


	//   ....[52]....
        /*03d8*/ 	.word	0x00000590
        /*03dc*/ 	.word	0x000000ff
        /*03e0*/ 	.word	0x000000d0
        /*03e4*/ 	.short	0x0100
        /*03e6*/ 	.byte	0x08
	.zero		1


	//   ....[53]....
        /*03e8*/ 	.word	0x000005a0
        /*03ec*/ 	.word	0x000000ff
        /*03f0*/ 	.word	0x000001b0
        /*03f4*/ 	.short	0x0100
        /*03f6*/ 	.byte	0x08
	.zero		1


	//   ....[54]....
        /*03f8*/ 	.word	0x000005b0
        /*03fc*/ 	.word	0x000000ff
        /*0400*/ 	.word	0x000000d8
        /*0404*/ 	.short	0x0100
        /*0406*/ 	.byte	0x08
	.zero		1


	//   ....[55]....
        /*0408*/ 	.word	0x000005c0
        /*040c*/ 	.word	0x000000ff
        /*0410*/ 	.word	0x000001b8
        /*0414*/ 	.short	0x0100
        /*0416*/ 	.byte	0x08
	.zero		1


	//   ....[56]....
        /*0418*/ 	.word	0x00000af0
        /*041c*/ 	.word	0x000000ff
        /*0420*/ 	.word	0x000001f0
        /*0424*/ 	.short	0x0100
        /*0426*/ 	.byte	0x08
	.zero		1


	//   ....[57]....
        /*0428*/ 	.word	0x00000b90
        /*042c*/ 	.word	0x000000ff
        /*0430*/ 	.word	0x000001f8
        /*0434*/ 	.short	0x0100
        /*0436*/ 	.byte	0x08
	.zero		1


	//   ....[58]....
        /*0438*/ 	.word	0x00000c00
        /*043c*/ 	.word	0x000000ff
        /*0440*/ 	.word	0x000001d0
        /*0444*/ 	.short	0x0100
        /*0446*/ 	.byte	0x09
	.zero		1


	//   ....[59]....
        /*0448*/ 	.word	0x00000c10
        /*044c*/ 	.word	0x000000ff
        /*0450*/ 	.word	0x000001d8
        /*0454*/ 	.short	0x0100
        /*0456*/ 	.byte	0x09
	.zero		1


	//   ....[60]....
        /*0458*/ 	.word	0x00000c20
        /*045c*/ 	.word	0x000000ff
        /*0460*/ 	.word	0x000001e0
        /*0464*/ 	.short	0x0100
        /*0466*/ 	.byte	0x09
	.zero		1


	//   ....[61]....
        /*0468*/ 	.word	0x00000c30
        /*046c*/ 	.word	0x000000ff
        /*0470*/ 	.word	0x000001e8
        /*0474*/ 	.short	0x0100
        /*0476*/ 	.byte	0x09
	.zero		1


	//   ....[62]....
        /*0478*/ 	.word	0x00001a10
        /*047c*/ 	.word	0x000000ff
        /*0480*/ 	.word	0xfffffff8
        /*0484*/ 	.short	0x010a
        /*0486*/ 	.byte	0x0f
	.zero		1


	//   ....[63]....
        /*0488*/ 	.word	0x00001ce0
        /*048c*/ 	.word	0x000000ff
        /*0490*/ 	.word	0x00000000
        /*0494*/ 	.short	0x010a
        /*0496*/ 	.byte	0x06
	.zero		1


	//   ....[64]....
        /*0498*/ 	.word	0x00001d20
        /*049c*/ 	.word	0x000000ff
        /*04a0*/ 	.word	0x00000000
        /*04a4*/ 	.short	0x010a
        /*04a6*/ 	.byte	0x06
	.zero		1


	//   ....[65]....
        /*04a8*/ 	.word	0x00002290
        /*04ac*/ 	.word	0x000000ff
        /*04b0*/ 	.word	0x00000000
        /*04b4*/ 	.short	0x010a
        /*04b6*/ 	.byte	0x09
	.zero		1


	//   ....[66]....
        /*04b8*/ 	.word	0x000022d0
        /*04bc*/ 	.word	0x000000ff
        /*04c0*/ 	.word	0x00000000
        /*04c4*/ 	.short	0x010a
        /*04c6*/ 	.byte	0x09
	.zero		1


	//   ....[67]....
        /*04c8*/ 	.word	0x000026b0
        /*04cc*/ 	.word	0x00000013
        /*04d0*/ 	.word	0x00000000
        /*04d4*/ 	.short	0x0101
        /*04d6*/ 	.byte	0x3f
	.zero		1


	//   ....[68]....
        /*04d8*/ 	.word	0x00002a30
        /*04dc*/ 	.word	0x00000011
        /*04e0*/ 	.word	0x00000000
        /*04e4*/ 	.short	0x0101
        /*04e6*/ 	.byte	0x17
	.zero		1


	//   ....[69]....
        /*04e8*/ 	.word	0x00002b40
        /*04ec*/ 	.word	0x00000011
        /*04f0*/ 	.word	0x00000000
        /*04f4*/ 	.short	0x0101
        /*04f6*/ 	.byte	0x3f
	.zero		1


	//   ....[70]....
        /*04f8*/ 	.word	0x00002c00
        /*04fc*/ 	.word	0x000000ff
        /*0500*/ 	.word	0x00000008
        /*0504*/ 	.short	0x010a
        /*0506*/ 	.byte	0x0f
	.zero		1


	//   ....[71]....
        /*0508*/ 	.word	0x00005460
        /*050c*/ 	.word	0x00000004
        /*0510*/ 	.word	0x00000000
        /*0514*/ 	.short	0x0101
        /*0516*/ 	.byte	0x17
	.zero		1


	//   ....[72]....
        /*0518*/ 	.word	0x00005e50
        /*051c*/ 	.word	0x00000013
        /*0520*/ 	.word	0x000000e0
        /*0524*/ 	.short	0x010a
        /*0526*/ 	.byte	0x3f
	.zero		1


	//   ....[73]....
        /*0528*/ 	.word	0x00006230
        /*052c*/ 	.word	0x00000004
        /*0530*/ 	.word	0x000001f8
        /*0534*/ 	.short	0x0101
        /*0536*/ 	.byte	0x3f
	.zero		1


	//   ....[74]....
        /*0538*/ 	.word	0x00006960
        /*053c*/ 	.word	0x00000005
        /*0540*/ 	.word	0x00000000
        /*0544*/ 	.short	0x010a
        /*0546*/ 	.byte	0x3f
	.zero		1


	//   ....[75]....
        /*0548*/ 	.word	0x000069e0
        /*054c*/ 	.word	0x00000007
        /*0550*/ 	.word	0x00000000
        /*0554*/ 	.short	0x010a
        /*0556*/ 	.byte	0x3f
	.zero		1


	//   ....[76]....
        /*0558*/ 	.word	0x00006a70
        /*055c*/ 	.word	0x00000006
        /*0560*/ 	.word	0x00000000
        /*0564*/ 	.short	0x010a
        /*0566*/ 	.byte	0x3f
	.zero		1


	//   ....[77]....
        /*0568*/ 	.word	0x00006b00
        /*056c*/ 	.word	0x00000007
        /*0570*/ 	.word	0x00000000
        /*0574*/ 	.short	0x010a
        /*0576*/ 	.byte	0x3f
	.zero		1


	//   ....[78]....
        /*0578*/ 	.word	0x00006b90
        /*057c*/ 	.word	0x00000006
        /*0580*/ 	.word	0x00000000
        /*0584*/ 	.short	0x010a
        /*0586*/ 	.byte	0x3f
	.zero		1


	//   ....[79]....
        /*0588*/ 	.word	0x00006c20
        /*058c*/ 	.word	0x00000007
        /*0590*/ 	.word	0x00000000
        /*0594*/ 	.short	0x010a
        /*0596*/ 	.byte	0x3f
	.zero		1


	//   ....[80]....
        /*0598*/ 	.word	0x00006cb0
        /*059c*/ 	.word	0x00000006
        /*05a0*/ 	.word	0x00000000
        /*05a4*/ 	.short	0x010a
        /*05a6*/ 	.byte	0x3f
	.zero		1


	//   ....[81]....
        /*05a8*/ 	.word	0x00006d40
        /*05ac*/ 	.word	0x00000007
        /*05b0*/ 	.word	0x00000000
        /*05b4*/ 	.short	0x010a
        /*05b6*/ 	.byte	0x3f
	.zero		1


	//   ....[82]....
        /*05b8*/ 	.word	0x00006dd0
        /*05bc*/ 	.word	0x00000006
        /*05c0*/ 	.word	0x00000000
        /*05c4*/ 	.short	0x010a
        /*05c6*/ 	.byte	0x3f
	.zero		1


	//   ....[83]....
        /*05c8*/ 	.word	0x00006e60
        /*05cc*/ 	.word	0x00000007
        /*05d0*/ 	.word	0x00000000
        /*05d4*/ 	.short	0x010a
        /*05d6*/ 	.byte	0x3f
	.zero		1


	//   ....[84]....
        /*05d8*/ 	.word	0x00006ef0
        /*05dc*/ 	.word	0x00000006
        /*05e0*/ 	.word	0x00000000
        /*05e4*/ 	.short	0x010a
        /*05e6*/ 	.byte	0x3f
	.zero		1


	//   ....[85]....
        /*05e8*/ 	.word	0x00006f80
        /*05ec*/ 	.word	0x00000007
        /*05f0*/ 	.word	0x00000000
        /*05f4*/ 	.short	0x010a
        /*05f6*/ 	.byte	0x3f
	.zero		1


	//   ....[86]....
        /*05f8*/ 	.word	0x00007010
        /*05fc*/ 	.word	0x00000006
        /*0600*/ 	.word	0x00000000
        /*0604*/ 	.short	0x010a
        /*0606*/ 	.byte	0x3f
	.zero		1


	//   ....[87]....
        /*0608*/ 	.word	0x000070a0
        /*060c*/ 	.word	0x00000007
        /*0610*/ 	.word	0x00000000
        /*0614*/ 	.short	0x010a
        /*0616*/ 	.byte	0x3f
	.zero		1


	//   ....[88]....
        /*0618*/ 	.word	0x00007130
        /*061c*/ 	.word	0x00000006
        /*0620*/ 	.word	0x00000000
        /*0624*/ 	.short	0x010a
        /*0626*/ 	.byte	0x3f
	.zero		1


	//   ....[89]....
        /*0628*/ 	.word	0x000071c0
        /*062c*/ 	.word	0x00000007
        /*0630*/ 	.word	0x00000000
        /*0634*/ 	.short	0x010a
        /*0636*/ 	.byte	0x3f
	.zero		1


	//   ....[90]....
        /*0638*/ 	.word	0x00007250
        /*063c*/ 	.word	0x00000006
        /*0640*/ 	.word	0x00000000
        /*0644*/ 	.short	0x010a
        /*0646*/ 	.byte	0x3f
	.zero		1


	//   ....[91]....
        /*0648*/ 	.word	0x000072e0
        /*064c*/ 	.word	0x00000007
        /*0650*/ 	.word	0x00000000
        /*0654*/ 	.short	0x010a
        /*0656*/ 	.byte	0x3f
	.zero		1


	//   ....[92]....
        /*0658*/ 	.word	0x00007370
        /*065c*/ 	.word	0x00000006
        /*0660*/ 	.word	0x00000000
        /*0664*/ 	.short	0x010a
        /*0666*/ 	.byte	0x3f
	.zero		1


	//   ....[93]....
        /*0668*/ 	.word	0x00007400
        /*066c*/ 	.word	0x00000007
        /*0670*/ 	.word	0x00000000
        /*0674*/ 	.short	0x010a
        /*0676*/ 	.byte	0x3f
	.zero		1


	//   ....[94]....
        /*0678*/ 	.word	0x00007490
        /*067c*/ 	.word	0x00000006
        /*0680*/ 	.word	0x00000000
        /*0684*/ 	.short	0x010a
        /*0686*/ 	.byte	0x3f
	.zero		1


	//   ....[95]....
        /*0688*/ 	.word	0x00007520
        /*068c*/ 	.word	0x00000007
        /*0690*/ 	.word	0x00000000
        /*0694*/ 	.short	0x010a
        /*0696*/ 	.byte	0x3f
	.zero		1


	//   ....[96]....
        /*0698*/ 	.word	0x000075b0
        /*069c*/ 	.word	0x00000006
        /*06a0*/ 	.word	0x00000000
        /*06a4*/ 	.short	0x010a
        /*06a6*/ 	.byte	0x3f
	.zero		1


	//   ....[97]....
        /*06a8*/ 	.word	0x00007640
        /*06ac*/ 	.word	0x00000007
        /*06b0*/ 	.word	0x00000000
        /*06b4*/ 	.short	0x010a
        /*06b6*/ 	.byte	0x3f
	.zero		1


	//   ....[98]....
        /*06b8*/ 	.word	0x000076d0
        /*06bc*/ 	.word	0x00000006
        /*06c0*/ 	.word	0x00000000
        /*06c4*/ 	.short	0x010a
        /*06c6*/ 	.byte	0x3f
	.zero		1


	//   ....[99]....
        /*06c8*/ 	.word	0x00007760
        /*06cc*/ 	.word	0x00000007
        /*06d0*/ 	.word	0x00000000
        /*06d4*/ 	.short	0x010a
        /*06d6*/ 	.byte	0x3f
	.zero		1


	//   ....[100]....
        /*06d8*/ 	.word	0x000077f0
        /*06dc*/ 	.word	0x00000006
        /*06e0*/ 	.word	0x00000000
        /*06e4*/ 	.short	0x010a
        /*06e6*/ 	.byte	0x3f
	.zero		1


	//   ....[101]....
        /*06e8*/ 	.word	0x00007880
        /*06ec*/ 	.word	0x00000003
        /*06f0*/ 	.word	0x00000000
        /*06f4*/ 	.short	0x010a
        /*06f6*/ 	.byte	0x3f
	.zero		1


	//   ....[102]....
        /*06f8*/ 	.word	0x000078f0
        /*06fc*/ 	.word	0x00000011
        /*0700*/ 	.word	0xfffffff8
        /*0704*/ 	.short	0x010a
        /*0706*/ 	.byte	0x3f
	.zero		1


	//   ....[103]....
        /*0708*/ 	.word	0x00007950
        /*070c*/ 	.word	0x00000011
        /*0710*/ 	.word	0x00000000
        /*0714*/ 	.short	0x010a
        /*0716*/ 	.byte	0x3f
	.zero		1


	//   ....[104]....
        /*0718*/ 	.word	0x000079b0
        /*071c*/ 	.word	0x00000013
        /*0720*/ 	.word	0x00000000
        /*0724*/ 	.short	0x010a
        /*0726*/ 	.byte	0x3f
	.zero		1


	//   ....[105]....
        /*0728*/ 	.word	0x00007a10
        /*072c*/ 	.word	0x00000011
        /*0730*/ 	.word	0x00000008
        /*0734*/ 	.short	0x010a
        /*0736*/ 	.byte	0x3f
	.zero		1


	//   ....[106]....
        /*0738*/ 	.word	0x00007ae0
        /*073c*/ 	.word	0x00000013
        /*0740*/ 	.word	0x000000e0
        /*0744*/ 	.short	0x010a
        /*0746*/ 	.byte	0x3f
	.zero		1


	//   ....[107]....
        /*0748*/ 	.word	0x00007bc0
        /*074c*/ 	.word	0x00000005
        /*0750*/ 	.word	0x00000000
        /*0754*/ 	.short	0x010a
        /*0756*/ 	.byte	0x3f
	.zero		1


	//   ....[108]....
        /*0758*/ 	.word	0x00007c10
        /*075c*/ 	.word	0x00000007
        /*0760*/ 	.word	0x00000000
        /*0764*/ 	.short	0x010a
        /*0766*/ 	.byte	0x3f
	.zero		1


	//   ....[109]....
        /*0768*/ 	.word	0x00007c60
        /*076c*/ 	.word	0x00000006
        /*0770*/ 	.word	0x00000000
        /*0774*/ 	.short	0x010a
        /*0776*/ 	.byte	0x3f
	.zero		1


	//   ....[110]....
        /*0778*/ 	.word	0x00007cb0
        /*077c*/ 	.word	0x00000007
        /*0780*/ 	.word	0x00000000
        /*0784*/ 	.short	0x010a
        /*0786*/ 	.byte	0x3f
	.zero		1


	//   ....[111]....
        /*0788*/ 	.word	0x00007d00
        /*078c*/ 	.word	0x00000006
        /*0790*/ 	.word	0x00000000
        /*0794*/ 	.short	0x010a
        /*0796*/ 	.byte	0x3f
	.zero		1


	//   ....[112]....
        /*0798*/ 	.word	0x00007d50
        /*079c*/ 	.word	0x00000007
        /*07a0*/ 	.word	0x00000000
        /*07a4*/ 	.short	0x010a
        /*07a6*/ 	.byte	0x3f
	.zero		1


	//   ....[113]....
        /*07a8*/ 	.word	0x00007da0
        /*07ac*/ 	.word	0x00000006
        /*07b0*/ 	.word	0x00000000
        /*07b4*/ 	.short	0x010a
        /*07b6*/ 	.byte	0x3f
	.zero		1


	//   ....[114]....
        /*07b8*/ 	.word	0x00007df0
        /*07bc*/ 	.word	0x00000007
        /*07c0*/ 	.word	0x00000000
        /*07c4*/ 	.short	0x010a
        /*07c6*/ 	.byte	0x3f
	.zero		1


	//   ....[115]....
        /*07c8*/ 	.word	0x00007e40
        /*07cc*/ 	.word	0x00000006
        /*07d0*/ 	.word	0x00000000
        /*07d4*/ 	.short	0x010a
        /*07d6*/ 	.byte	0x3f
	.zero		1


	//   ....[116]....
        /*07d8*/ 	.word	0x00007e90
        /*07dc*/ 	.word	0x00000007
        /*07e0*/ 	.word	0x00000000
        /*07e4*/ 	.short	0x010a
        /*07e6*/ 	.byte	0x3f
	.zero		1


	//   ....[117]....
        /*07e8*/ 	.word	0x00007ee0
        /*07ec*/ 	.word	0x00000006
        /*07f0*/ 	.word	0x00000000
        /*07f4*/ 	.short	0x010a
        /*07f6*/ 	.byte	0x3f
	.zero		1


	//   ....[118]....
        /*07f8*/ 	.word	0x00007f30
        /*07fc*/ 	.word	0x00000007
        /*0800*/ 	.word	0x00000000
        /*0804*/ 	.short	0x010a
        /*0806*/ 	.byte	0x3f
	.zero		1


	//   ....[119]....
        /*0808*/ 	.word	0x00007f80
        /*080c*/ 	.word	0x00000006
        /*0810*/ 	.word	0x00000000
        /*0814*/ 	.short	0x010a
        /*0816*/ 	.byte	0x3f
	.zero		1


	//   ....[120]....
        /*0818*/ 	.word	0x00007fd0
        /*081c*/ 	.word	0x00000007
        /*0820*/ 	.word	0x00000000
        /*0824*/ 	.short	0x010a
        /*0826*/ 	.byte	0x3f
	.zero		1


	//   ....[121]....
        /*0828*/ 	.word	0x00008020
        /*082c*/ 	.word	0x00000006
        /*0830*/ 	.word	0x00000000
        /*0834*/ 	.short	0x010a
        /*0836*/ 	.byte	0x3f
	.zero		1


	//   ....[122]....
        /*0838*/ 	.word	0x00008070
        /*083c*/ 	.word	0x00000007
        /*0840*/ 	.word	0x00000000
        /*0844*/ 	.short	0x010a
        /*0846*/ 	.byte	0x3f
	.zero		1


	//   ....[123]....
        /*0848*/ 	.word	0x000080c0
        /*084c*/ 	.word	0x00000006
        /*0850*/ 	.word	0x00000000
        /*0854*/ 	.short	0x010a
        /*0856*/ 	.byte	0x3f
	.zero		1


	//   ....[124]....
        /*0858*/ 	.word	0x00008110
        /*085c*/ 	.word	0x00000007
        /*0860*/ 	.word	0x00000000
        /*0864*/ 	.short	0x010a
        /*0866*/ 	.byte	0x3f
	.zero		1


	//   ....[125]....
        /*0868*/ 	.word	0x00008160
        /*086c*/ 	.word	0x00000006
        /*0870*/ 	.word	0x00000000
        /*0874*/ 	.short	0x010a
        /*0876*/ 	.byte	0x3f
	.zero		1


	//   ....[126]....
        /*0878*/ 	.word	0x000081b0
        /*087c*/ 	.word	0x00000007
        /*0880*/ 	.word	0x00000000
        /*0884*/ 	.short	0x010a
        /*0886*/ 	.byte	0x3f
	.zero		1


	//   ....[127]....
        /*0888*/ 	.word	0x00008200
        /*088c*/ 	.word	0x00000006
        /*0890*/ 	.word	0x00000000
        /*0894*/ 	.short	0x010a
        /*0896*/ 	.byte	0x3f
	.zero		1


	//   ....[128]....
        /*0898*/ 	.word	0x00008250
        /*089c*/ 	.word	0x00000007
        /*08a0*/ 	.word	0x00000000
        /*08a4*/ 	.short	0x010a
        /*08a6*/ 	.byte	0x3f
	.zero		1


	//   ....[129]....
        /*08a8*/ 	.word	0x000082a0
        /*08ac*/ 	.word	0x00000006
        /*08b0*/ 	.word	0x00000000
        /*08b4*/ 	.short	0x010a
        /*08b6*/ 	.byte	0x3f
	.zero		1


	//   ....[130]....
        /*08b8*/ 	.word	0x000082f0
        /*08bc*/ 	.word	0x00000007
        /*08c0*/ 	.word	0x00000000
        /*08c4*/ 	.short	0x010a
        /*08c6*/ 	.byte	0x3f
	.zero		1


	//   ....[131]....
        /*08c8*/ 	.word	0x00008340
        /*08cc*/ 	.word	0x00000006
        /*08d0*/ 	.word	0x00000000
        /*08d4*/ 	.short	0x010a
        /*08d6*/ 	.byte	0x3f
	.zero		1


	//   ....[132]....
        /*08d8*/ 	.word	0x00008390
        /*08dc*/ 	.word	0x00000007
        /*08e0*/ 	.word	0x00000000
        /*08e4*/ 	.short	0x010a
        /*08e6*/ 	.byte	0x3f
	.zero		1


	//   ....[133]....
        /*08e8*/ 	.word	0x000083e0
        /*08ec*/ 	.word	0x00000006
        /*08f0*/ 	.word	0x00000000
        /*08f4*/ 	.short	0x010a
        /*08f6*/ 	.byte	0x3f
	.zero		1


	//----- nvinfo : EIATTR_NUM_MBARRIERS
	.align		4
.L_28:
        /*08f8*/ 	.byte	0x03, 0x38
        /*08fa*/ 	.short	0x003e


	//----- nvinfo : EIATTR_EXIT_INSTR_OFFSETS
	.align		4
        /*08fc*/ 	.byte	0x04, 0x1c
        /*08fe*/ 	.short	(.L_30 - .L_29)


	//   ....[0]....
.L_29:
        /*0900*/ 	.word	0x000016d0


	//   ....[1]....
        /*0904*/ 	.word	0x00001730


	//   ....[2]....
        /*0908*/ 	.word	0x00005a70


	//   ....[3]....
        /*090c*/ 	.word	0x00005aa0


	//   ....[4]....
        /*0910*/ 	.word	0x000078d0


	//----- nvinfo : EIATTR_MAX_THREADS
	.align		4
.L_30:
        /*0914*/ 	.byte	0x04, 0x05
        /*0916*/ 	.short	(.L_32 - .L_31)
.L_31:
        /*0918*/ 	.word	0x00000180
        /*091c*/ 	.word	0x00000001
        /*0920*/ 	.word	0x00000001


	//----- nvinfo : EIATTR_CRS_STACK_SIZE
	.align		4
.L_32:
        /*0924*/ 	.byte	0x04, 0x1e
        /*0926*/ 	.short	(.L_34 - .L_33)
.L_33:
        /*0928*/ 	.word	0x00000000


	//----- nvinfo : EIATTR_CBANK_PARAM_SIZE
	.align		4
.L_34:
        /*092c*/ 	.byte	0x03, 0x19
        /*092e*/ 	.short	0x0470


	//----- nvinfo : EIATTR_PARAM_CBANK
	.align		4
        /*0930*/ 	.byte	0x04, 0x0a
        /*0932*/ 	.short	(.L_36 - .L_35)
	.align		4
.L_35:
        /*0934*/ 	.word	index@(.nv.constant0._ZN7cutlass13device_kernelINS_4gemm6kernel13GemmUniversalIN4cute5tupleIJiiiiEEENS1_10collective13CollectiveMmaINS1_37MainloopSm90TmaGmmaWarpSpecializedFP8ILi28ENS5_IJNS4_1CILi2EEENSA_ILi4EEENSA_ILi1EEEEEENS1_32KernelTmaWarpSpecializedPingpongEEENS5_IJNSA_ILi64EEESH_SH_EEENS_12float_e5m2_tENS5_IJlSD_lEEESJ_SK_NS4_8TiledMMAINS4_8MMA_AtomIJNS4_4SM904GMMA30MMA_64x64x32_F32E5M2E5M2_SS_TNILNSO_7ScaleInE1ELSQ_1EEEEEENS4_6LayoutINS5_IJSD_SD_SD_EEENS5_IJNSA_ILi0EEESV_SV_EEEEENS5_IJNS4_10UnderscoreESY_SY_EEEEENS4_23SM90_TMA_LOAD_MULTICASTENS4_14ComposedLayoutINS4_7SwizzleILi2ELi4ELi3EEENS4_18smem_ptr_flag_bitsILi8EEENST_INS5_IJNSA_ILi8EEESH_EEENS5_IJSH_SD_EEEEEEEvNS4_8identityES11_S1B_vS1C_EENS_8epilogue10collective6detail29Sm90TmaWarpSpecializedAdapterINS1F_15DefaultEpilogueISJ_SK_SK_NS1E_6thread17LinearCombinationISJ_Li1EffLNS1J_9ScaleType4KindE0ELNS_15FloatRoundStyleE2ESJ_EENS1_15EpilogueDefaultEEEEEvvEEEEvNT_6ParamsE)
        /*0938*/ 	.short	0x0210
        /*093a*/ 	.short	0x0470


	//----- nvinfo : EIATTR_SW_WAR
	.align		4
.L_36:
        /*093c*/ 	.byte	0x04, 0x36
        /*093e*/ 	.short	(.L_38 - .L_37)
.L_37:
        /*0940*/ 	.word	0x00000008
.L_38:


//--------------------- .nv.callgraph             --------------------------
	.section	.nv.callgraph,"",@"SHT_CUDA_CALLGRAPH"
	.align	4
	.sectionentsize	8
	.align		4
        /*0000*/ 	.word	0x00000000
	.align		4
        /*0004*/ 	.word	0xffffffff
	.align		4
        /*0008*/ 	.word	0x00000000
	.align		4
        /*000c*/ 	.word	0xfffffffe
	.align		4
        /*0010*/ 	.word	0x00000000
	.align		4
        /*0014*/ 	.word	0xfffffffd
	.align		4
        /*0018*/ 	.word	0x00000000
	.align		4
        /*001c*/ 	.word	0xfffffffc


//--------------------- .nv.constant4             --------------------------
	.section	.nv.constant4,"a",@progbits
	.align	8
	.align		8
.nv.constant4:
        /*0000*/ 	.dword	_ZN40_INTERNAL_41b57e94_4_k_cu_31af4aea_265034cuda3std3__45__cpo5beginE
	.align		8
        /*0008*/ 	.dword	_ZN40_INTERNAL_41b57e94_4_k_cu_31af4aea_265034cuda3std3__45__cpo3endE
	.align		8
        /*0010*/ 	.dword	_ZN40_INTERNAL_41b57e94_4_k_cu_31af4aea_265034cuda3std3__45__cpo6cbeginE
	.align		8
        /*0018*/ 	.dword	_ZN40_INTERNAL_41b57e94_4_k_cu_31af4aea_265034cuda3std3__45__cpo4cendE
	.align		8
        /*0020*/ 	.dword	_ZN40_INTERNAL_41b57e94_4_k_cu_31af4aea_265034cuda3std3__442_GLOBAL__N__41b57e94_4_k_cu_31af4aea_265036ignoreE
	.align		8
        /*0028*/ 	.dword	_ZN40_INTERNAL_41b57e94_4_k_cu_31af4aea_265034cuda3std3__419piecewise_constructE
	.align		8
        /*0030*/ 	.dword	_ZN40_INTERNAL_41b57e94_4_k_cu_31af4aea_265034cuda3std3__48in_placeE
	.align		8
        /*0038*/ 	.dword	_ZN40_INTERNAL_41b57e94_4_k_cu_31af4aea_265034cuda3std6ranges3__45__cpo4swapE
	.align		8
        /*0040*/ 	.dword	_ZN40_INTERNAL_41b57e94_4_k_cu_31af4aea_265034cuda3std6ranges3__45__cpo9iter_moveE
	.align		8
        /*0048*/ 	.dword	_ZN40_INTERNAL_41b57e94_4_k_cu_31af4aea_265034cute7productE
	.align		8
        /*0050*/ 	.dword	_ZN40_INTERNAL_41b57e94_4_k_cu_31af4aea_265034cute1_E


//--------------------- .text._ZN7cutlass13device_kernelINS_4gemm6kernel13GemmUniversalIN4cute5tupleIJiiiiEEENS1_10collective13CollectiveMmaINS1_37MainloopSm90TmaGmmaWarpSpecializedFP8ILi28ENS5_IJNS4_1CILi2EEENSA_ILi4EEENSA_ILi1EEEEEENS1_32KernelTmaWarpSpecializedPingpongEEENS5_IJNSA_ILi64EEESH_SH_EEENS_12float_e5m2_tENS5_IJlSD_lEEESJ_SK_NS4_8TiledMMAINS4_8MMA_AtomIJNS4_4SM904GMMA30MMA_64x64x32_F32E5M2E5M2_SS_TNILNSO_7ScaleInE1ELSQ_1EEEEEENS4_6LayoutINS5_IJSD_SD_SD_EEENS5_IJNSA_ILi0EEESV_SV_EEEEENS5_IJNS4_10UnderscoreESY_SY_EEEEENS4_23SM90_TMA_LOAD_MULTICASTENS4_14ComposedLayoutINS4_7SwizzleILi2ELi4ELi3EEENS4_18smem_ptr_flag_bitsILi8EEENST_INS5_IJNSA_ILi8EEESH_EEENS5_IJSH_SD_EEEEEEEvNS4_8identityES11_S1B_vS1C_EENS_8epilogue10collective6detail29Sm90TmaWarpSpecializedAdapterINS1F_15DefaultEpilogueISJ_SK_SK_NS1E_6thread17LinearCombinationISJ_Li1EffLNS1J_9ScaleType4KindE0ELNS_15FloatRoundStyleE2ESJ_EENS1_15EpilogueDefaultEEEEEvvEEEEvNT_6ParamsE --------------------------
	.section	.text._ZN7cutlass13device_kernelINS_4gemm6kernel13GemmUniversalIN4cute5tupleIJiiiiEEENS1_10collective13CollectiveMmaINS1_37MainloopSm90TmaGmmaWarpSpecializedFP8ILi28ENS5_IJNS4_1CILi2EEENSA_ILi4EEENSA_ILi1EEEEEENS1_32KernelTmaWarpSpecializedPingpongEEENS5_IJNSA_ILi64EEESH_SH_EEENS_12float_e5m2_tENS5_IJlSD_lEEESJ_SK_NS4_8TiledMMAINS4_8MMA_AtomIJNS4_4SM904GMMA30MMA_64x64x32_F32E5M2E5M2_SS_TNILNSO_7ScaleInE1ELSQ_1EEEEEENS4_6LayoutINS5_IJSD_SD_SD_EEENS5_IJNSA_ILi0EEESV_SV_EEEEENS5_IJNS4_10UnderscoreESY_SY_EEEEENS4_23SM90_TMA_LOAD_MULTICASTENS4_14ComposedLayoutINS4_7SwizzleILi2ELi4ELi3EEENS4_18smem_ptr_flag_bitsILi8EEENST_INS5_IJNSA_ILi8EEESH_EEENS5_IJSH_SD_EEEEEEEvNS4_8identityES11_S1B_vS1C_EENS_8epilogue10collective6detail29Sm90TmaWarpSpecializedAdapterINS1F_15DefaultEpilogueISJ_SK_SK_NS1E_6thread17LinearCombinationISJ_Li1EffLNS1J_9ScaleType4KindE0ELNS_15FloatRoundStyleE2ESJ_EENS1_15EpilogueDefaultEEEEEvvEEEEvNT_6ParamsE,"ax",@progbits
	.align	128
.text._ZN7cutlass13device_kernelINS_4gemm6kernel13GemmUniversalIN4cute5tupleIJiiiiEEENS1_10collective13CollectiveMmaINS1_37MainloopSm90TmaGmmaWarpSpecializedFP8ILi28ENS5_IJNS4_1CILi2EEENSA_ILi4EEENSA_ILi1EEEEEENS1_32KernelTmaWarpSpecializedPingpongEEENS5_IJNSA_ILi64EEESH_SH_EEENS_12float_e5m2_tENS5_IJlSD_lEEESJ_SK_NS4_8TiledMMAINS4_8MMA_AtomIJNS4_4SM904GMMA30MMA_64x64x32_F32E5M2E5M2_SS_TNILNSO_7ScaleInE1ELSQ_1EEEEEENS4_6LayoutINS5_IJSD_SD_SD_EEENS5_IJNSA_ILi0EEESV_SV_EEEEENS5_IJNS4_10UnderscoreESY_SY_EEEEENS4_23SM90_TMA_LOAD_MULTICASTENS4_14ComposedLayoutINS4_7SwizzleILi2ELi4ELi3EEENS4_18smem_ptr_flag_bitsILi8EEENST_INS5_IJNSA_ILi8EEESH_EEENS5_IJSH_SD_EEEEEEEvNS4_8identityES11_S1B_vS1C_EENS_8epilogue10collective6detail29Sm90TmaWarpSpecializedAdapterINS1F_15DefaultEpilogueISJ_SK_SK_NS1E_6thread17LinearCombinationISJ_Li1EffLNS1J_9ScaleType4KindE0ELNS_15FloatRoundStyleE2ESJ_EENS1_15EpilogueDefaultEEEEEvvEEEEvNT_6ParamsE:
        .type           _ZN7cutlass13device_kernelINS_4gemm6kernel13GemmUniversalIN4cute5tupleIJiiiiEEENS1_10collective13CollectiveMmaINS1_37MainloopSm90TmaGmmaWarpSpecializedFP8ILi28ENS5_IJNS4_1CILi2EEENSA_ILi4EEENSA_ILi1EEEEEENS1_32KernelTmaWarpSpecializedPingpongEEENS5_IJNSA_ILi64EEESH_SH_EEENS_12float_e5m2_tENS5_IJlSD_lEEESJ_SK_NS4_8TiledMMAINS4_8MMA_AtomIJNS4_4SM904GMMA30MMA_64x64x32_F32E5M2E5M2_SS_TNILNSO_7ScaleInE1ELSQ_1EEEEEENS4_6LayoutINS5_IJSD_SD_SD_EEENS5_IJNSA_ILi0EEESV_SV_EEEEENS5_IJNS4_10UnderscoreESY_SY_EEEEENS4_23SM90_TMA_LOAD_MULTICASTENS4_14ComposedLayoutINS4_7SwizzleILi2ELi4ELi3EEENS4_18smem_ptr_flag_bitsILi8EEENST_INS5_IJNSA_ILi8EEESH_EEENS5_IJSH_SD_EEEEEEEvNS4_8identityES11_S1B_vS1C_EENS_8epilogue10collective6detail29Sm90TmaWarpSpecializedAdapterINS1F_15DefaultEpilogueISJ_SK_SK_NS1E_6thread17LinearCombinationISJ_Li1EffLNS1J_9ScaleType4KindE0ELNS_15FloatRoundStyleE2ESJ_EENS1_15EpilogueDefaultEEEEEvvEEEEvNT_6ParamsE,@function
        .size           _ZN7cutlass13device_kernelINS_4gemm6kernel13GemmUniversalIN4cute5tupleIJiiiiEEENS1_10collective13CollectiveMmaINS1_37MainloopSm90TmaGmmaWarpSpecializedFP8ILi28ENS5_IJNS4_1CILi2EEENSA_ILi4EEENSA_ILi1EEEEEENS1_32KernelTmaWarpSpecializedPingpongEEENS5_IJNSA_ILi64EEESH_SH_EEENS_12float_e5m2_tENS5_IJlSD_lEEESJ_SK_NS4_8TiledMMAINS4_8MMA_AtomIJNS4_4SM904GMMA30MMA_64x64x32_F32E5M2E5M2_SS_TNILNSO_7ScaleInE1ELSQ_1EEEEEENS4_6LayoutINS5_IJSD_SD_SD_EEENS5_IJNSA_ILi0EEESV_SV_EEEEENS5_IJNS4_10UnderscoreESY_SY_EEEEENS4_23SM90_TMA_LOAD_MULTICASTENS4_14ComposedLayoutINS4_7SwizzleILi2ELi4ELi3EEENS4_18smem_ptr_flag_bitsILi8EEENST_INS5_IJNSA_ILi8EEESH_EEENS5_IJSH_SD_EEEEEEEvNS4_8identityES11_S1B_vS1C_EENS_8epilogue10collective6detail29Sm90TmaWarpSpecializedAdapterINS1F_15DefaultEpilogueISJ_SK_SK_NS1E_6thread17LinearCombinationISJ_Li1EffLNS1J_9ScaleType4KindE0ELNS_15FloatRoundStyleE2ESJ_EENS1_15EpilogueDefaultEEEEEvvEEEEvNT_6ParamsE,(.L_x_193 - _ZN7cutlass13device_kernelINS_4gemm6kernel13GemmUniversalIN4cute5tupleIJiiiiEEENS1_10collective13CollectiveMmaINS1_37MainloopSm90TmaGmmaWarpSpecializedFP8ILi28ENS5_IJNS4_1CILi2EEENSA_ILi4EEENSA_ILi1EEEEEENS1_32KernelTmaWarpSpecializedPingpongEEENS5_IJNSA_ILi64EEESH_SH_EEENS_12float_e5m2_tENS5_IJlSD_lEEESJ_SK_NS4_8TiledMMAINS4_8MMA_AtomIJNS4_4SM904GMMA30MMA_64x64x32_F32E5M2E5M2_SS_TNILNSO_7ScaleInE1ELSQ_1EEEEEENS4_6LayoutINS5_IJSD_SD_SD_EEENS5_IJNSA_ILi0EEESV_SV_EEEEENS5_IJNS4_10UnderscoreESY_SY_EEEEENS4_23SM90_TMA_LOAD_MULTICASTENS4_14ComposedLayoutINS4_7SwizzleILi2ELi4ELi3EEENS4_18smem_ptr_flag_bitsILi8EEENST_INS5_IJNSA_ILi8EEESH_EEENS5_IJSH_SD_EEEEEEEvNS4_8identityES11_S1B_vS1C_EENS_8epilogue10collective6detail29Sm90TmaWarpSpecializedAdapterINS1F_15DefaultEpilogueISJ_SK_SK_NS1E_6thread17LinearCombinationISJ_Li1EffLNS1J_9ScaleType4KindE0ELNS_15FloatRoundStyleE2ESJ_EENS1_15EpilogueDefaultEEEEEvvEEEEvNT_6ParamsE)
        .other          _ZN7cutlass13device_kernelINS_4gemm6kernel13GemmUniversalIN4cute5tupleIJiiiiEEENS1_10collective13CollectiveMmaINS1_37MainloopSm90TmaGmmaWarpSpecializedFP8ILi28ENS5_IJNS4_1CILi2EEENSA_ILi4EEENSA_ILi1EEEEEENS1_32KernelTmaWarpSpecializedPingpongEEENS5_IJNSA_ILi64EEESH_SH_EEENS_12float_e5m2_tENS5_IJlSD_lEEESJ_SK_NS4_8TiledMMAINS4_8MMA_AtomIJNS4_4SM904GMMA30MMA_64x64x32_F32E5M2E5M2_SS_TNILNSO_7ScaleInE1ELSQ_1EEEEEENS4_6LayoutINS5_IJSD_SD_SD_EEENS5_IJNSA_ILi0EEESV_SV_EEEEENS5_IJNS4_10UnderscoreESY_SY_EEEEENS4_23SM90_TMA_LOAD_MULTICASTENS4_14ComposedLayoutINS4_7SwizzleILi2ELi4ELi3EEENS4_18smem_ptr_flag_bitsILi8EEENST_INS5_IJNSA_ILi8EEESH_EEENS5_IJSH_SD_EEEEEEEvNS4_8identityES11_S1B_vS1C_EENS_8epilogue10collective6detail29Sm90TmaWarpSpecializedAdapterINS1F_15DefaultEpilogueISJ_SK_SK_NS1E_6thread17LinearCombinationISJ_Li1EffLNS1J_9ScaleType4KindE0ELNS_15FloatRoundStyleE2ESJ_EENS1_15EpilogueDefaultEEEEEvvEEEEvNT_6ParamsE,@"STO_CUDA_ENTRY STV_DEFAULT"
_ZN7cutlass13device_kernelINS_4gemm6kernel13GemmUniversalIN4cute5tupleIJiiiiEEENS1_10collective13CollectiveMmaINS1_37MainloopSm90TmaGmmaWarpSpecializedFP8ILi28ENS5_IJNS4_1CILi2EEENSA_ILi4EEENSA_ILi1EEEEEENS1_32KernelTmaWarpSpecializedPingpongEEENS5_IJNSA_ILi64EEESH_SH_EEENS_12float_e5m2_tENS5_IJlSD_lEEESJ_SK_NS4_8TiledMMAINS4_8MMA_AtomIJNS4_4SM904GMMA30MMA_64x64x32_F32E5M2E5M2_SS_TNILNSO_7ScaleInE1ELSQ_1EEEEEENS4_6LayoutINS5_IJSD_SD_SD_EEENS5_IJNSA_ILi0EEESV_SV_EEEEENS5_IJNS4_10UnderscoreESY_SY_EEEEENS4_23SM90_TMA_LOAD_MULTICASTENS4_14ComposedLayoutINS4_7SwizzleILi2ELi4ELi3EEENS4_18smem_ptr_flag_bitsILi8EEENST_INS5_IJNSA_ILi8EEESH_EEENS5_IJSH_SD_EEEEEEEvNS4_8identityES11_S1B_vS1C_EENS_8epilogue10collective6detail29Sm90TmaWarpSpecializedAdapterINS1F_15DefaultEpilogueISJ_SK_SK_NS1E_6thread17LinearCombinationISJ_Li1EffLNS1J_9ScaleType4KindE0ELNS_15FloatRoundStyleE2ESJ_EENS1_15EpilogueDefaultEEEEEvvEEEEvNT_6ParamsE:
[----:B------:R-:W-:Y:S01]  /*0000*/  LDC R1, c[0x0][0x28] ;  /* 0x00000a00ff017b82 */ /* 0x000fe20000000800 */
[----:B------:R-:W0:Y:S01]  /*0010*/  S2R R11, SR_TID.X ;  /* 0x00000000000b7919 */ /* 0x000e220000002100 */
[----:B------:R-:W-:Y:S01]  /*0020*/  ELECT P0, URZ, PT ;  /* 0x00000000003f782f */ /* 0x000fe20003800000 */
[----:B------:R-:W-:Y:S01]  /*0030*/  BSSY B0, `(.L_x_0) ;  /* 0x000000f000007945 */ /* 0x000fe20003800000 */
[--C-:B0-----:R-:W-:Y:S02]  /*0040*/  SHF.R.U32.HI R0, RZ, 0x5, R11.reuse ;  /* 0x00000005ff007819 */ /* 0x101fe4000001160b */
[----:B------:R-:W-:-:S03]  /*0050*/  SHF.R.U32.HI R5, RZ, 0x7, R11 ;  /* 0x00000007ff057819 */ /* 0x000fc6000001160b */
[----:B------:R-:W0:Y:S04]  /*0060*/  SHFL.IDX PT, R2, R0, RZ, 0x1f ;  /* 0x00001fff00027589 */ /* 0x000e2800000e0000 */
[----:B------:R1:W2:Y:S01]  /*0070*/  SHFL.IDX PT, R6, R5, RZ, 0x1f ;  /* 0x00001fff05067589 */ /* 0x0002a200000e0000 */
[----:B0-----:R-:W-:-:S13]  /*0080*/  ISETP.NE.OR P0, PT, R2, RZ, !P0 ;  /* 0x000000ff0200720c */ /* 0x001fda0004705670 */
[----:B-12---:R-:W-:Y:S05]  /*0090*/  @P0 BRA `(.L_x_1) ;  /* 0x0000000000200947 */ /* 0x006fea0003800000 */
[----:B------:R-:W-:Y:S02]  /*00a0*/  ULDC.64 UR4, c[0x0][0x198] ;  /* 0x0000660000047ab9 */ /* 0x000fe40000000a00 */
[----:B------:R-:W-:Y:S02]  /*00b0*/  UIADD3 UR6, UP0, UR4, 0xf0, URZ ;  /* 0x000000f004067890 */ /* 0x000fe4000ff1e03f */
[----:B------:R-:W-:Y:S02]  /*00c0*/  UIADD3 UR4, UP1, UR4, 0x1f0, URZ ;  /* 0x000001f004047890 */ /* 0x000fe4000ff3e03f */
[----:B------:R-:W-:Y:S02]  /*00d0*/  UIADD3.X UR7, URZ, UR5, URZ, UP0, !UPT ;  /* 0x000000053f077290 */ /* 0x000fe400087fe43f */
[----:B------:R-:W-:-:S07]  /*00e0*/  UIADD3.X UR5, URZ, UR5, URZ, UP1, !UPT ;  /* 0x000000053f057290 */ /* 0x000fce0008ffe43f */
[----:B------:R0:W-:Y:S02]  /*00f0*/  UTMACCTL.PF [UR6] ;  /* 0x00000000060079b9 */ /* 0x0001e40008040000 */
[----:B------:R0:W-:Y:S02]  /*0100*/  UTMACCTL.PF [UR4] ;  /* 0x00000000040079b9 */ /* 0x0001e40008040000 */
[----:B0-----:R-:W-:Y:S01]  /*0110*/  NOP ;  /* 0x0000000000007918 */ /* 0x001fe20000000000 */
.L_x_1:
[----:B------:R-:W-:Y:S05]  /*0120*/  BSYNC B0 ;  /* 0x0000000000007941 */ /* 0x000fea0003800000 */
.L_x_0:
[----:B------:R-:W0:Y:S02]  /*0130*/  SHFL.IDX PT, R7, R0, RZ, 0x1f ;  /* 0x00001fff00077589 */ /* 0x000e2400000e0000 */
[----:B0-----:R-:W-:-:S13]  /*0140*/  ISETP.NE.AND P0, PT, R7, RZ, PT ;  /* 0x000000ff0700720c */ /* 0x001fda0003f05270 */
[----:B------:R-:W-:Y:S05]  /*0150*/  @P0 BRA `(.L_x_2) ;  /* 0x0000000400240947 */ /* 0x000fea0003800000 */
[----:B------:R-:W-:Y:S01]  /*0160*/  ELECT P0, URZ, PT ;  /* 0x00000000003f782f */ /* 0x000fe20003800000 */
[----:B------:R-:W-:-:S12]  /*0170*/  BSSY B0, `(.L_x_2) ;  /* 0x0000047000007945 */ /* 0x000fd80003800000 */
[----:B------:R-:W-:Y:S05]  /*0180*/  @!P0 BRA `(.L_x_3) ;  /* 0x0000000400148947 */ /* 0x000fea0003800000 */
[----:B------:R-:W0:Y:S01]  /*0190*/  S2UR UR8, SR_CgaCtaId ;  /* 0x00000000000879c3 */ /* 0x000e220000008800 */
[----:B------:R-:W-:Y:S01]  /*01a0*/  UMOV UR4, 0x400 ;  /* 0x0000040000047882 */ /* 0x000fe20000000000 */
[----:B------:R-:W-:Y:S01]  /*01b0*/  UMOV UR5, 0x1 ;  /* 0x0000000100057882 */ /* 0x000fe20000000000 */
[----:B------:R-:W-:Y:S02]  /*01c0*/  UMOV UR6, 0x5 ;  /* 0x0000000500067882 */ /* 0x000fe40000000000 */
[----:B------:R-:W-:-:S04]  /*01d0*/  UIADD3 UR6, -UR6, 0x100000, URZ ;  /* 0x0010000006067890 */ /* 0x000fc8000fffe13f */
[----:B------:R-:W-:Y:S02]  /*01e0*/  USHF.L.U32 UR7, UR6, 0xb, URZ ;  /* 0x0000000b06077899 */ /* 0x000fe4000800063f */
[----:B------:R-:W-:Y:S02]  /*01f0*/  USHF.L.U32 UR6, UR6, 0x1, URZ ;  /* 0x0000000106067899 */ /* 0x000fe4000800063f */
[----:B0-----:R-:W-:Y:S02]  /*0200*/  ULEA UR8, UR8, UR4, 0x18 ;  /* 0x0000000408087291 */ /* 0x001fe4000f8ec03f */
[----:B------:R-:W-:-:S04]  /*0210*/  UIADD3 UR4, -UR5, 0x100000, URZ ;  /* 0x0010000005047890 */ /* 0x000fc8000fffe13f */
[----:B------:R-:W-:Y:S02]  /*0220*/  USHF.L.U32 UR5, UR4, 0xb, URZ ;  /* 0x0000000b04057899 */ /* 0x000fe4000800063f */
[----:B------:R-:W-:Y:S01]  /*0230*/  USHF.L.U32 UR4, UR4, 0x1, URZ ;  /* 0x0000000104047899 */ /* 0x000fe2000800063f */
[----:B------:R-:W0:Y:S11]  /*0240*/  FENCE.VIEW.ASYNC.S ;  /* 0x00000000000073c6 */ /* 0x000e360000000000 */
[----:B0-----:R0:W1:Y:S01]  /*0250*/  SYNCS.EXCH.64 URZ, [UR8], UR4 ;  /* 0x00000004083f75b2 */ /* 0x0010620008000100 */
[----:B------:R0:W2:Y:S01]  /*0260*/  SYNCS.EXCH.64 URZ, [UR8+0xe0], UR6 ;  /* 0x0000e006083f75b2 */ /* 0x0000a20008000100 */
[----:B------:R0:W3:Y:S01]  /*0270*/  SYNCS.EXCH.64 URZ, [UR8+0x8], UR4 ;  /* 0x00000804083f75b2 */ /* 0x0000e20008000100 */
[----:B------:R0:W4:Y:S01]  /*0280*/  SYNCS.EXCH.64 URZ, [UR8+0xe8], UR6 ;  /* 0x0000e806083f75b2 */ /* 0x0001220008000100 */
[----:B------:R0:W0:Y:S01]  /*0290*/  SYNCS.EXCH.64 URZ, [UR8+0x10], UR4 ;  /* 0x00001004083f75b2 */ /* 0x0000220008000100 */
        /* <DEDUP_REMOVED lines=51> */
[----:B-1234-:R-:W-:Y:S01]  /*05d0*/  NOP ;  /* 0x0000000000007918 */ /* 0x01efe20000000000 */
.L_x_3:
[----:B0-----:R-:W-:Y:S05]  /*05e0*/  BSYNC B0 ;  /* 0x0000000000007941 */ /* 0x001fea0003800000 */
.L_x_2:
[----:B------:R-:W0:Y:S01]  /*05f0*/  SHFL.IDX PT, R3, R0, RZ, 0x1f ;  /* 0x00001fff00037589 */ /* 0x000e2200000e0000 */
[----:B------:R-:W-:Y:S01]  /*0600*/  SHF.R.S32.HI R4, RZ, 0x1f, R11 ;  /* 0x0000001fff047819 */ /* 0x000fe2000001140b */
[----:B------:R-:W1:Y:S01]  /*0610*/  S2UR UR12, SR_CTAID.X ;  /* 0x00000000000c79c3 */ /* 0x000e620000002500 */
[----:B------:R-:W-:Y:S01]  /*0620*/  ELECT P0, URZ, PT ;  /* 0x00000000003f782f */ /* 0x000fe20003800000 */
[----:B------:R2:W3:Y:S01]  /*0630*/  SHFL.IDX PT, R8, R0, RZ, 0x1f ;  /* 0x00001fff00087589 */ /* 0x0004e200000e0000 */
[----:B------:R-:W-:Y:S02]  /*0640*/  LEA.HI R4, R4, R11, RZ, 0x7 ;  /* 0x0000000b04047211 */ /* 0x000fe400078f38ff */
[----:B------:R-:W-:Y:S01]  /*0650*/  ELECT P1, URZ, PT ;  /* 0x00000000003f782f */ /* 0x000fe20003820000 */
[----:B------:R-:W-:Y:S01]  /*0660*/  NOP ;  /* 0x0000000000007918 */ /* 0x000fe20000000000 */
[----:B------:R-:W4:Y:S01]  /*0670*/  S2R R16, SR_CTAID.Y ;  /* 0x0000000000107919 */ /* 0x000f220000002600 */
[----:B------:R-:W-:Y:S01]  /*0680*/  LOP3.LUT R4, R4, 0xffffff80, RZ, 0xc0, !PT ;  /* 0xffffff8004047812 */ /* 0x000fe200078ec0ff */
[----:B------:R-:W-:Y:S01]  /*0690*/  ULDC UR4, c[0x0][0x150] ;  /* 0x0000540000047ab9 */ /* 0x000fe20000000800 */
[----:B------:R-:W5:Y:S01]  /*06a0*/  LDC R12, c[0x0][0x144] ;  /* 0x00005100ff0c7b82 */ /* 0x000f620000000800 */
[----:B------:R3:W5:Y:S01]  /*06b0*/  SHFL.IDX PT, R14, R5, RZ, 0x1f ;  /* 0x00001fff050e7589 */ /* 0x00076200000e0000 */
[----:B------:R-:W-:Y:S01]  /*06c0*/  UMOV UR11, 0x80 ;  /* 0x00000080000b7882 */ /* 0x000fe20000000000 */
[----:B------:R-:W-:Y:S01]  /*06d0*/  IMAD.IADD R10, R11, 0x1, -R4 ;  /* 0x000000010b0a7824 */ /* 0x000fe200078e0a04 */
[----:B------:R-:W-:Y:S01]  /*06e0*/  NOP ;  /* 0x0000000000007918 */ /* 0x000fe20000000000 */
[C---:B------:R-:W-:Y:S01]  /*06f0*/  VIADD R38, R6.reuse, 0xffffffff ;  /* 0xffffffff06267836 */ /* 0x040fe20000000000 */
[----:B------:R-:W-:-:S02]  /*0700*/  ISETP.NE.AND P5, PT, R6, RZ, PT ;  /* 0x000000ff0600720c */ /* 0x000fc40003fa5270 */
[----:B------:R-:W-:Y:S01]  /*0710*/  SHF.R.S32.HI R19, RZ, 0x1f, R10 ;  /* 0x0000001fff137819 */ /* 0x000fe2000001140a */
[----:B------:R-:W5:Y:S01]  /*0720*/  LDC R13, c[0x0][0x140] ;  /* 0x00005000ff0d7b82 */ /* 0x000f620000000800 */
[----:B------:R-:W-:Y:S02]  /*0730*/  ISETP.GE.U32.AND P6, PT, R38, 0x2, PT ;  /* 0x000000022600780c */ /* 0x000fe40003fc6070 */
[----:B0-----:R-:W-:Y:S02]  /*0740*/  ISETP.NE.OR P0, PT, R3, RZ, !P0 ;  /* 0x000000ff0300720c */ /* 0x001fe40004705670 */
[----:B------:R-:W-:Y:S02]  /*0750*/  LEA.HI R3, R19, R10, RZ, 0x3 ;  /* 0x0000000a13037211 */ /* 0x000fe400078f18ff */
[----:B-1----:R-:W-:Y:S01]  /*0760*/  I2FP.F32.U32 R4, UR12 ;  /* 0x0000000c00047c45 */ /* 0x002fe20008201000 */
[----:B------:R-:W0:Y:S01]  /*0770*/  LDC R27, c[0x0][0x148] ;  /* 0x00005200ff1b7b82 */ /* 0x000e220000000800 */
[----:B--2---:R-:W-:-:S02]  /*0780*/  SHF.R.S32.HI R0, RZ, 0x3, R3 ;  /* 0x00000003ff007819 */ /* 0x004fc40000011403 */
[----:B---3--:R-:W-:Y:S01]  /*0790*/  ISETP.NE.OR P1, PT, R8, RZ, !P1 ;  /* 0x000000ff0800720c */ /* 0x008fe20004f25670 */
[----:B------:R-:W-:Y:S01]  /*07a0*/  FMUL R9, R4, UR4 ;  /* 0x0000000404097c20 */ /* 0x000fe20008400000 */
[----:B------:R-:W-:Y:S01]  /*07b0*/  SHF.R.S32.HI R3, RZ, 0x1f, R3 ;  /* 0x0000001fff037819 */ /* 0x000fe20000011403 */
[----:B------:R-:W-:Y:S01]  /*07c0*/  ULDC UR4, c[0x0][0x154] ;  /* 0x0000550000047ab9 */ /* 0x000fe20000000800 */
[----:B------:R-:W-:Y:S01]  /*07d0*/  SHF.R.S32.HI R8, RZ, 0x1f, R7 ;  /* 0x0000001fff087819 */ /* 0x000fe20000011407 */
[----:B------:R-:W-:Y:S01]  /*07e0*/  VOTEU.ALL UP1, P0 ;  /* 0x00000000003f7886 */ /* 0x000fe20000020000 */
[----:B------:R-:W-:Y:S01]  /*07f0*/  LEA.HI R4, R3, R0, RZ, 0x2 ;  /* 0x0000000003047211 */ /* 0x000fe200078f10ff */
[----:B------:R-:W1:Y:S01]  /*0800*/  F2I.U32.TRUNC.NTZ R9, R9 ;  /* 0x0000000900097305 */ /* 0x000e62000020f000 */
[----:B------:R-:W-:Y:S01]  /*0810*/  LEA.HI R8, R8, R7, RZ, 0x2 ;  /* 0x0000000708087211 */ /* 0x000fe200078f10ff */
[----:B------:R-:W-:Y:S01]  /*0820*/  VOTEU.ALL UP0, P0 ;  /* 0x00000000003f7886 */ /* 0x000fe20000000000 */
[----:B------:R-:W-:Y:S01]  /*0830*/  SHF.R.S32.HI R3, RZ, 0x1f, R2 ;  /* 0x0000001fff037819 */ /* 0x000fe20000011402 */
[----:B------:R-:W2:Y:S01]  /*0840*/  @!UP1 S2UR UR7, SR_CgaCtaId ;  /* 0x00000000000799c3 */ /* 0x000ea20000008800 */
[----:B------:R-:W-:Y:S01]  /*0850*/  LOP3.LUT R5, R4, 0xfffffffc, RZ, 0xc0, !PT ;  /* 0xfffffffc04057812 */ /* 0x000fe200078ec0ff */
[----:B------:R-:W-:Y:S01]  /*0860*/  VOTEU.ALL UP2, P1 ;  /* 0x00000000003f7886 */ /* 0x000fe20000840000 */
[----:B------:R-:W-:Y:S01]  /*0870*/  LOP3.LUT R8, R8, 0x3ffffffc, RZ, 0xc0, !PT ;  /* 0x3ffffffc08087812 */ /* 0x000fe200078ec0ff */
[----:B------:R-:W-:Y:S01]  /*0880*/  @!UP1 UMOV UR6, 0x400 ;  /* 0x0000040000069882 */ /* 0x000fe20000000000 */
[----:B------:R-:W-:Y:S01]  /*0890*/  LEA.HI R3, R3, R2, RZ, 0x2 ;  /* 0x0000000203037211 */ /* 0x000fe200078f10ff */
[----:B------:R-:W-:Y:S01]  /*08a0*/  IMAD.IADD R5, R0, 0x1, -R5 ;  /* 0x0000000100057824 */ /* 0x000fe200078e0a05 */
[----:B------:R-:W-:Y:S01]  /*08b0*/  @!UP2 UMOV UR9, 0x400 ;  /* 0x000004000009a882 */ /* 0x000fe20000000000 */
[----:B------:R-:W-:Y:S01]  /*08c0*/  IMAD.IADD R8, R7, 0x1, -R8 ;  /* 0x0000000107087824 */ /* 0x000fe200078e0a08 */
[----:B------:R-:W-:Y:S01]  /*08d0*/  LOP3.LUT R3, R3, 0xfffffffc, RZ, 0xc0, !PT ;  /* 0xfffffffc03037812 */ /* 0x000fe200078ec0ff */
[----:B------:R-:W3:Y:S01]  /*08e0*/  @!UP2 S2UR UR10, SR_CgaCtaId ;  /* 0x00000000000aa9c3 */ /* 0x000ee20000008800 */
[----:B-1----:R-:W-:Y:S01]  /*08f0*/  IMAD.MOV R9, RZ, RZ, -R9 ;  /* 0x000000ffff097224 */ /* 0x002fe200078e0a09 */
[----:B------:R-:W-:Y:S01]  /*0900*/  VOTEU.ALL UP3, P1 ;  /* 0x00000000003f7886 */ /* 0x000fe20000860000 */
[----:B------:R-:W-:Y:S01]  /*0910*/  IMAD R5, R8, 0x4, R5 ;  /* 0x0000000408057824 */ /* 0x000fe200078e0205 */
[----:B------:R-:W-:Y:S01]  /*0920*/  VOTEU.ALL UP4, P1 ;  /* 0x00000000003f7886 */ /* 0x000fe20000880000 */
[----:B------:R-:W-:Y:S01]  /*0930*/  IMAD.IADD R18, R2, 0x1, -R3 ;  /* 0x0000000102127824 */ /* 0x000fe200078e0a03 */
[----:B----4-:R-:W-:Y:S01]  /*0940*/  I2FP.F32.U32 R2, R16 ;  /* 0x0000001000027245 */ /* 0x010fe20000201000 */
[----:B-----5:R-:W-:Y:S01]  /*0950*/  IMAD R25, R12, R9, UR12 ;  /* 0x0000000c0c197e24 */ /* 0x020fe2000f8e0209 */
[C---:B------:R-:W-:Y:S01]  /*0960*/  LEA.HI R0, R5.reuse, R5, RZ, 0x1 ;  /* 0x0000000505007211 */ /* 0x040fe200078f08ff */
[C---:B------:R-:W-:Y:S01]  /*0970*/  IMAD.SHL.U32 R12, R5.reuse, 0x4, RZ ;  /* 0x00000004050c7824 */ /* 0x040fe200078e00ff */
[----:B------:R-:W-:Y:S01]  /*0980*/  VOTEU.ALL UP5, P1 ;  /* 0x00000000003f7886 */ /* 0x000fe200008a0000 */
[----:B------:R-:W-:Y:S01]  /*0990*/  FMUL R2, R2, UR4 ;  /* 0x0000000402027c20 */ /* 0x000fe20008400000 */
[----:B------:R-:W-:Y:S01]  /*09a0*/  LOP3.LUT R0, R0, 0xfffffffe, RZ, 0xc0, !PT ;  /* 0xfffffffe00007812 */ /* 0x000fe200078ec0ff */
[----:B------:R-:W-:Y:S01]  /*09b0*/  UMOV UR4, 0x20 ;  /* 0x0000002000047882 */ /* 0x000fe20000000000 */
[----:B--2---:R-:W-:Y:S01]  /*09c0*/  @!UP1 ULEA UR8, UR7, UR6, 0x18 ;  /* 0x0000000607089291 */ /* 0x004fe2000f8ec03f */
[----:B------:R-:W-:Y:S01]  /*09d0*/  LOP3.LUT R12, R5, 0xc, R12, 0x78, !PT ;  /* 0x0000000c050c7812 */ /* 0x000fe200078e780c */
[----:B------:R-:W-:-:S04]  /*09e0*/  @!UP1 UIADD3 UR4, -UR4, 0x100000, URZ ;  /* 0x0010000004049890 */ /* 0x000fc8000fffe13f */
[----:B------:R-:W-:Y:S02]  /*09f0*/  @!UP1 USHF.L.U32 UR5, UR4, 0xb, URZ ;  /* 0x0000000b04059899 */ /* 0x000fe4000800063f */
[----:B------:R-:W-:Y:S01]  /*0a00*/  @!UP1 USHF.L.U32 UR4, UR4, 0x1, URZ ;  /* 0x0000000104049899 */ /* 0x000fe2000800063f */
[----:B------:R-:W-:Y:S01]  /*0a10*/  IMAD.IADD R0, R5, 0x1, -R0 ;  /* 0x0000000105007824 */ /* 0x000fe200078e0a00 */
[----:B------:R-:W1:Y:S01]  /*0a20*/  F2I.U32.TRUNC.NTZ R2, R2 ;  /* 0x0000000200027305 */ /* 0x000e62000020f000 */
[----:B------:R-:W-:-:S04]  /*0a30*/  @!UP2 UIADD3 UR6, -UR11, 0x100000, URZ ;  /* 0x001000000b06a890 */ /* 0x000fc8000fffe13f */
[----:B------:R-:W-:Y:S02]  /*0a40*/  @!UP2 USHF.L.U32 UR7, UR6, 0xb, URZ ;  /* 0x0000000b0607a899 */ /* 0x000fe4000800063f */
[----:B------:R-:W-:Y:S01]  /*0a50*/  @!UP2 USHF.L.U32 UR6, UR6, 0x1, URZ ;  /* 0x000000010606a899 */ /* 0x000fe2000800063f */
[----:B------:R-:W-:Y:S01]  /*0a60*/  ISETP.EQ.U32.AND P2, PT, R13, 0x1, PT ;  /* 0x000000010d00780c */ /* 0x000fe20003f42070 */
[----:B------:R-:W-:Y:S01]  /*0a70*/  VOTEU.ALL UP1, P0 ;  /* 0x00000000003f7886 */ /* 0x000fe20000020000 */
[----:B------:R-:W-:Y:S01]  /*0a80*/  ISETP.NE.AND P3, PT, R0, R25, PT ;  /* 0x000000190000720c */ /* 0x000fe20003f65270 */
[----:B------:R-:W-:Y:S01]  /*0a90*/  IMAD.MOV.U32 R13, RZ, RZ, 0x1 ;  /* 0x00000001ff0d7424 */ /* 0x000fe200078e00ff */
[----:B---3--:R-:W-:Y:S01]  /*0aa0*/  @!UP2 ULEA UR9, UR10, UR9, 0x18 ;  /* 0x000000090a09a291 */ /* 0x008fe2000f8ec03f */
[----:B------:R-:W-:Y:S01]  /*0ab0*/  LOP3.LUT P0, RZ, R10, 0x7, RZ, 0xc0, !PT ;  /* 0x000000070aff7812 */ /* 0x000fe2000780c0ff */
[----:B------:R-:W-:Y:S01]  /*0ac0*/  VOTEU.ALL UP2, P1 ;  /* 0x00000000003f7886 */ /* 0x000fe20000840000 */
[----:B------:R-:W-:Y:S01]  /*0ad0*/  ISETP.NE.AND P1, PT, R18, 0x3, PT ;  /* 0x000000031200780c */ /* 0x000fe20003f25270 */
[----:B------:R-:W2:Y:S02]  /*0ae0*/  FENCE.VIEW.ASYNC.S ;  /* 0x00000000000073c6 */ /* 0x000ea40000000000 */
[----:B--2---:R2:W3:Y:S01]  /*0af0*/  @!UP0 SYNCS.EXCH.64 URZ, [UR8+0x1f0], UR4 ;  /* 0x0001f004083f85b2 */ /* 0x0044e20008000100 */
[----:B------:R-:W-:-:S02]  /*0b00*/  ISETP.LT.U32.AND P0, PT, R12, 0x8, !P0 ;  /* 0x000000080c00780c */ /* 0x000fc40004701070 */
[----:B------:R-:W-:Y:S01]  /*0b10*/  ISETP.EQ.OR P1, PT, R18, RZ, !P1 ;  /* 0x000000ff1200720c */ /* 0x000fe20004f22670 */
[----:B-1----:R-:W-:Y:S01]  /*0b20*/  IMAD.MOV R24, RZ, RZ, -R2 ;  /* 0x000000ffff187224 */ /* 0x002fe200078e0a02 */
[----:B------:R-:W-:Y:S02]  /*0b30*/  R2UR UR15, R14 ;  /* 0x000000000e0f72ca */ /* 0x000fe400000e0000 */
[----:B------:R-:W-:Y:S01]  /*0b40*/  @P3 LEA.HI R0, R12, R12, RZ, 0x1 ;  /* 0x0000000c0c003211 */ /* 0x000fe200078f08ff */
[----:B0-----:R-:W-:Y:S01]  /*0b50*/  IMAD R3, R27, R24, R16 ;  /* 0x000000181b037224 */ /* 0x001fe200078e0210 */
[----:B------:R-:W-:Y:S02]  /*0b60*/  ISETP.EQ.AND P1, PT, R6, RZ, P1 ;  /* 0x000000ff0600720c */ /* 0x000fe40000f22270 */
[----:B------:R-:W-:Y:S02]  /*0b70*/  @P3 SHF.R.S32.HI R0, RZ, 0x1, R0 ;  /* 0x00000001ff003819 */ /* 0x000fe40000011400 */
[----:B------:R-:W-:Y:S01]  /*0b80*/  SEL R7, RZ, 0x1, !P1 ;  /* 0x00000001ff077807 */ /* 0x000fe20004800000 */
[----:B------:R2:W0:Y:S01]  /*0b90*/  @!UP1 SYNCS.EXCH.64 URZ, [UR8+0x1f8], UR4 ;  /* 0x0001f804083f95b2 */ /* 0x0004220008000100 */
[----:B------:R-:W-:Y:S01]  /*0ba0*/  @P3 ISETP.NE.AND P4, PT, R0, R3, PT ;  /* 0x000000030000320c */ /* 0x000fe20003f85270 */
[----:B------:R-:W-:Y:S01]  /*0bb0*/  NOP ;  /* 0x0000000000007918 */ /* 0x000fe20000000000 */
[----:B------:R-:W-:-:S02]  /*0bc0*/  SEL R0, RZ, 0x1, !P0 ;  /* 0x00000001ff007807 */ /* 0x000fc40004000000 */
[----:B------:R-:W-:Y:S02]  /*0bd0*/  @P3 SEL R13, RZ, 0x1, P4 ;  /* 0x00000001ff0d3807 */ /* 0x000fe40002000000 */
[----:B------:R-:W-:Y:S02]  /*0be0*/  SEL R7, R7, 0x2, P6 ;  /* 0x0000000207077807 */ /* 0x000fe40003000000 */
[----:B------:R-:W-:Y:S01]  /*0bf0*/  LOP3.LUT R13, R13, R0, RZ, 0xc0, !PT ;  /* 0x000000000d0d7212 */ /* 0x000fe200078ec0ff */
[----:B------:R2:W1:Y:S01]  /*0c00*/  @!UP2 SYNCS.EXCH.64 URZ, [UR9+0x1d0], UR6 ;  /* 0x0001d006093fa5b2 */ /* 0x0004620008000100 */
[----:B------:R2:W4:Y:S01]  /*0c10*/  @!UP3 SYNCS.EXCH.64 URZ, [UR9+0x1d8], UR6 ;  /* 0x0001d806093fb5b2 */ /* 0x0005220008000100 */
[----:B------:R2:W0:Y:S01]  /*0c20*/  @!UP4 SYNCS.EXCH.64 URZ, [UR9+0x1e0], UR6 ;  /* 0x0001e006093fc5b2 */ /* 0x0004220008000100 */
[----:B------:R2:W0:Y:S01]  /*0c30*/  @!UP5 SYNCS.EXCH.64 URZ, [UR9+0x1e8], UR6 ;  /* 0x0001e806093fd5b2 */ /* 0x0004220008000100 */
[----:B------:R-:W-:Y:S01]  /*0c40*/  NOP ;  /* 0x0000000000007918 */ /* 0x000fe20000000000 */
[----:B--23--:R-:W-:Y:S05]  /*0c50*/  @!P2 BRA `(.L_x_4) ;  /* 0x000000000008a947 */ /* 0x00cfea0003800000 */
[----:B01--4-:R-:W-:Y:S01]  /*0c60*/  UCGABAR_ARV ;  /* 0x00000000000079c7 */ /* 0x013fe20008000000 */
[----:B------:R-:W-:Y:S05]  /*0c70*/  BRA `(.L_x_5) ;  /* 0x0000000000047947 */ /* 0x000fea0003800000 */
.L_x_4:
[----:B01--4-:R-:W-:Y:S01]  /*0c80*/  NOP ;  /* 0x0000000000007918 */ /* 0x013fe20000000000 */
.L_x_5:
[----:B------:R-:W-:Y:S01]  /*0c90*/  ULDC.64 UR4, c[0x0][0x598] ;  /* 0x0001660000047ab9 */ /* 0x000fe20000000a00 */
[----:B------:R-:W-:Y:S01]  /*0ca0*/  ULDC.64 UR20, c[0x0][0x208] ;  /* 0x0000820000147ab9 */ /* 0x000fe20000000a00 */
[----:B------:R-:W-:-:S04]  /*0cb0*/  ISETP.NE.U32.AND P0, PT, RZ, UR4, PT ;  /* 0x00000004ff007c0c */ /* 0x000fc8000bf05070 */
[----:B------:R-:W-:-:S13]  /*0cc0*/  ISETP.NE.AND.EX P0, PT, RZ, UR5, PT, P0 ;  /* 0x00000005ff007c0c */ /* 0x000fda000bf05300 */
[----:B------:R-:W-:Y:S05]  /*0cd0*/  @!P0 BRA `(.L_x_6) ;  /* 0x00000000001c8947 */ /* 0x000fea0003800000 */
[----:B------:R-:W0:Y:S02]  /*0ce0*/  LDC.64 R2, c[0x0][0x598] ;  /* 0x00016600ff027b82 */ /* 0x000e240000000a00 */
[----:B0-----:R-:W2:Y:S02]  /*0cf0*/  LDG.E.64 R2, desc[UR20][R2.64] ;  /* 0x0000001402027981 */ /* 0x001ea4000c1e1b00 */
[----:B--2---:R-:W-:-:S04]  /*0d00*/  ISETP.NE.U32.AND P0, PT, R2, RZ, PT ;  /* 0x000000ff0200720c */ /* 0x004fc80003f05070 */
[----:B------:R-:W-:-:S13]  /*0d10*/  ISETP.NE.AND.EX P0, PT, R3, RZ, PT, P0 ;  /* 0x000000ff0300720c */ /* 0x000fda0003f05300 */
[----:B------:R-:W-:Y:S05]  /*0d20*/  @!P0 BRA `(.L_x_6) ;  /* 0x0000000000088947 */ /* 0x000fea0003800000 */
[----:B------:R0:W5:Y:S01]  /*0d30*/  LD.E R14, desc[UR20][R2.64] ;  /* 0x00000014020e7980 */ /* 0x000162000c101900 */
[----:B------:R-:W-:Y:S05]  /*0d40*/  BRA `(.L_x_7) ;  /* 0x0000000000207947 */ /* 0x000fea0003800000 */
.L_x_6:
[----:B------:R-:W-:Y:S02]  /*0d50*/  ULDC.64 UR4, c[0x0][0x588] ;  /* 0x0001620000047ab9 */ /* 0x000fe40000000a00 */
[----:B------:R-:W-:-:S04]  /*0d60*/  ISETP.NE.U32.AND P0, PT, RZ, UR4, PT ;  /* 0x00000004ff007c0c */ /* 0x000fc8000bf05070 */
[----:B------:R-:W-:-:S13]  /*0d70*/  ISETP.NE.AND.EX P0, PT, RZ, UR5, PT, P0 ;  /* 0x00000005ff007c0c */ /* 0x000fda000bf05300 */
[----:B------:R-:W-:Y:S05]  /*0d80*/  @!P0 BRA `(.L_x_8) ;  /* 0x00000000000c8947 */ /* 0x000fea0003800000 */
[----:B------:R-:W0:Y:S02]  /*0d90*/  LDC.64 R14, c[0x0][0x588] ;  /* 0x00016200ff0e7b82 */ /* 0x000e240000000a00 */
[----:B0-----:R1:W5:Y:S01]  /*0da0*/  LDG.E R14, desc[UR20][R14.64] ;  /* 0x000000140e0e7981 */ /* 0x001362000c1e1900 */
[----:B------:R-:W-:Y:S05]  /*0db0*/  BRA `(.L_x_7) ;  /* 0x0000000000047947 */ /* 0x000fea0003800000 */
.L_x_8:
[----:B------:R-:W2:Y:S02]  /*0dc0*/  LDC R14, c[0x0][0x580] ;  /* 0x00016000ff0e7b82 */ /* 0x000ea40000000800 */
.L_x_7:
[----:B------:R-:W-:Y:S02]  /*0dd0*/  ULDC.64 UR4, c[0x0][0x5a0] ;  /* 0x0001680000047ab9 */ /* 0x000fe40000000a00 */
[----:B------:R-:W-:-:S04]  /*0de0*/  ISETP.NE.U32.AND P0, PT, RZ, UR4, PT ;  /* 0x00000004ff007c0c */ /* 0x000fc8000bf05070 */
[----:B------:R-:W-:-:S13]  /*0df0*/  ISETP.NE.AND.EX P0, PT, RZ, UR5, PT, P0 ;  /* 0x00000005ff007c0c */ /* 0x000fda000bf05300 */
[----:B------:R-:W-:Y:S05]  /*0e00*/  @!P0 BRA `(.L_x_9) ;  /* 0x00000000001c8947 */ /* 0x000fea0003800000 */
[----:B0-----:R-:W0:Y:S02]  /*0e10*/  LDC.64 R2, c[0x0][0x5a0] ;  /* 0x00016800ff027b82 */ /* 0x001e240000000a00 */
[----:B0-----:R-:W3:Y:S02]  /*0e20*/  LDG.E.64 R2, desc[UR20][R2.64] ;  /* 0x0000001402027981 */ /* 0x001ee4000c1e1b00 */
[----:B---3--:R-:W-:-:S04]  /*0e30*/  ISETP.NE.U32.AND P0, PT, R2, RZ, PT ;  /* 0x000000ff0200720c */ /* 0x008fc80003f05070 */
[----:B------:R-:W-:-:S13]  /*0e40*/  ISETP.NE.AND.EX P0, PT, R3, RZ, PT, P0 ;  /* 0x000000ff0300720c */ /* 0x000fda0003f05300 */
[----:B------:R-:W-:Y:S05]  /*0e50*/  @!P0 BRA `(.L_x_9) ;  /* 0x0000000000088947 */ /* 0x000fea0003800000 */
[----:B-1----:R0:W5:Y:S01]  /*0e60*/  LD.E R15, desc[UR20][R2.64] ;  /* 0x00000014020f7980 */ /* 0x002162000c101900 */
[----:B------:R-:W-:Y:S05]  /*0e70*/  BRA `(.L_x_10) ;  /* 0x0000000000207947 */ /* 0x000fea0003800000 */
.L_x_9:
[----:B------:R-:W-:Y:S02]  /*0e80*/  ULDC.64 UR4, c[0x0][0x590] ;  /* 0x0001640000047ab9 */ /* 0x000fe40000000a00 */
[----:B------:R-:W-:-:S04]  /*0e90*/  ISETP.NE.U32.AND P0, PT, RZ, UR4, PT ;  /* 0x00000004ff007c0c */ /* 0x000fc8000bf05070 */
[----:B------:R-:W-:-:S13]  /*0ea0*/  ISETP.NE.AND.EX P0, PT, RZ, UR5, PT, P0 ;  /* 0x00000005ff007c0c */ /* 0x000fda000bf05300 */
[----:B------:R-:W-:Y:S05]  /*0eb0*/  @!P0 BRA `(.L_x_11) ;  /* 0x00000000000c8947 */ /* 0x000fea0003800000 */
[----:B0-----:R-:W1:Y:S02]  /*0ec0*/  LDC.64 R2, c[0x0][0x590] ;  /* 0x00016400ff027b82 */ /* 0x001e640000000a00 */
[----:B-1----:R1:W5:Y:S01]  /*0ed0*/  LDG.E R15, desc[UR20][R2.64] ;  /* 0x00000014020f7981 */ /* 0x002362000c1e1900 */
[----:B------:R-:W-:Y:S05]  /*0ee0*/  BRA `(.L_x_10) ;  /* 0x0000000000047947 */ /* 0x000fea0003800000 */
.L_x_11:
[----:B-1----:R-:W3:Y:S02]  /*0ef0*/  LDC R15, c[0x0][0x584] ;  /* 0x00016100ff0f7b82 */ /* 0x002ee40000000800 */
.L_x_10:
[----:B------:R-:W4:Y:S01]  /*0f00*/  LDC R0, c[0x0][0x65c] ;  /* 0x00019700ff007b82 */ /* 0x000f220000000800 */
[----:B------:R-:W-:Y:S01]  /*0f10*/  ULDC UR8, c[0x0][0x28c] ;  /* 0x0000a30000087ab9 */ /* 0x000fe20000000800 */
[----:B------:R-:W-:Y:S01]  /*0f20*/  ISETP.NE.AND P0, PT, R6, 0x2, PT ;  /* 0x000000020600780c */ /* 0x000fe20003f05270 */
[----:B------:R-:W-:Y:S01]  /*0f30*/  UIADD3 UR8, UR8, 0x3f, URZ ;  /* 0x0000003f08087890 */ /* 0x000fe2000fffe03f */
[----:B------:R-:W-:Y:S01]  /*0f40*/  IMAD.U32 R4, RZ, RZ, UR12 ;  /* 0x0000000cff047e24 */ /* 0x000fe2000f8e00ff */
[----:B------:R-:W-:Y:S01]  /*0f50*/  UMOV UR5, URZ ;  /* 0x0000003f00057c82 */ /* 0x000fe20008000000 */
[----:B------:R-:W-:Y:S01]  /*0f60*/  UMOV UR4, URZ ;  /* 0x0000003f00047c82 */ /* 0x000fe20008000000 */
[----:B------:R-:W-:-:S04]  /*0f70*/  USHF.R.S32.HI UR9, URZ, 0x1f, UR8 ;  /* 0x0000001f3f097899 */ /* 0x000fc80008011408 */
[----:B------:R-:W-:-:S04]  /*0f80*/  ULEA.HI UR9, UR9, UR8, URZ, 0x6 ;  /* 0x0000000809097291 */ /* 0x000fc8000f8f303f */
[----:B------:R-:W-:Y:S01]  /*0f90*/  USHF.R.S32.HI UR13, URZ, 0x6, UR9 ;  /* 0x000000063f0d7899 */ /* 0x000fe20008011409 */
[----:B----4-:R-:W-:-:S13]  /*0fa0*/  ISETP.NE.AND P4, PT, R0, 0x1, PT ;  /* 0x000000010000780c */ /* 0x010fda0003f85270 */
[----:B01----:R-:W0:Y:S01]  /*0fb0*/  @P4 LDC R3, c[0x0][0x10] ;  /* 0x00000400ff034b82 */ /* 0x003e220000000800 */
[----:B------:R-:W-:Y:S02]  /*0fc0*/  @P4 IMAD.MOV.U32 R17, RZ, RZ, RZ ;  /* 0x000000ffff114224 */ /* 0x000fe400078e00ff */
[----:B------:R-:W-:-:S05]  /*0fd0*/  @P4 IMAD.MOV.U32 R5, RZ, RZ, RZ ;  /* 0x000000ffff054224 */ /* 0x000fca00078e00ff */
[----:B------:R-:W1:Y:S01]  /*0fe0*/  @!P4 LDC R9, c[0x0][0xc] ;  /* 0x00000300ff09cb82 */ /* 0x000e620000000800 */
[----:B------:R-:W-:Y:S01]  /*0ff0*/  ULDC UR6, c[0x0][0xc] ;  /* 0x0000030000067ab9 */ /* 0x000fe20000000800 */
[----:B------:R-:W-:Y:S02]  /*1000*/  ULDC UR7, c[0x0][0x10] ;  /* 0x0000040000077ab9 */ /* 0x000fe40000000800 */
[----:B------:R-:W-:-:S04]  /*1010*/  UIMAD.WIDE.U32 UR6, UR6, UR7, URZ ;  /* 0x00000007060672a5 */ /* 0x000fc8000f8e003f */
[----:B------:R-:W4:Y:S01]  /*1020*/  LDC R8, c[0x0][0x14] ;  /* 0x00000500ff087b82 */ /* 0x000f220000000800 */
[----:B0-----:R-:W-:-:S04]  /*1030*/  @P4 IMAD.WIDE.U32 R2, R3, UR12, R16 ;  /* 0x0000000c03024c25 */ /* 0x001fc8000f8e0010 */
[----:B------:R-:W-:Y:S02]  /*1040*/  @P4 IMAD.IADD R3, R3, 0x1, R5 ;  /* 0x0000000103034824 */ /* 0x000fe400078e0205 */
[----:B------:R-:W-:Y:S02]  /*1050*/  IMAD.MOV.U32 R5, RZ, RZ, RZ ;  /* 0x000000ffff057224 */ /* 0x000fe400078e00ff */
[----:B-1----:R-:W-:-:S04]  /*1060*/  @!P4 IMAD.WIDE.U32 R4, R16, R9, R4 ;  /* 0x000000091004c225 */ /* 0x002fc800078e0004 */
[----:B------:R-:W-:Y:S02]  /*1070*/  @!P4 IMAD.MOV.U32 R2, RZ, RZ, R4 ;  /* 0x000000ffff02c224 */ /* 0x000fe400078e0004 */
[C---:B----4-:R-:W-:Y:S02]  /*1080*/  IMAD R21, R8.reuse, UR7, RZ ;  /* 0x0000000708157c24 */ /* 0x050fe4000f8e02ff */
[----:B------:R-:W-:Y:S01]  /*1090*/  IMAD.WIDE.U32 R8, R8, UR6, RZ ;  /* 0x0000000608087c25 */ /* 0x000fe2000f8e00ff */
[----:B------:R-:W-:-:S03]  /*10a0*/  ULDC.64 UR6, c[0x0][0x650] ;  /* 0x0001940000067ab9 */ /* 0x000fc60000000a00 */
[----:B------:R-:W-:Y:S02]  /*10b0*/  @!P4 IMAD.MOV.U32 R3, RZ, RZ, R5 ;  /* 0x000000ffff03c224 */ /* 0x000fe400078e0005 */
[----:B------:R-:W-:Y:S01]  /*10c0*/  IMAD.IADD R0, R9, 0x1, R21 ;  /* 0x0000000109007824 */ /* 0x000fe200078e0215 */
[----:B------:R-:W-:Y:S06]  /*10d0*/  @P0 BRA `(.L_x_12) ;  /* 0x0000000000200947 */ /* 0x000fec0003800000 */
[----:B------:R-:W-:Y:S01]  /*10e0*/  USHF.R.U32.HI UR4, URZ, 0x2, UR13 ;  /* 0x000000023f047899 */ /* 0x000fe2000801160d */
[----:B------:R-:W-:Y:S01]  /*10f0*/  IADD3 R2, P0, R2, R8, RZ ;  /* 0x0000000802027210 */ /* 0x000fe20007f1e0ff */
[----:B------:R-:W-:Y:S02]  /*1100*/  UISETP.GE.U32.AND UP0, UPT, UR13, 0x1c, UPT ;  /* 0x0000001c0d00788c */ /* 0x000fe4000bf06070 */
[----:B------:R-:W-:Y:S02]  /*1110*/  UIMAD.WIDE.U32 UR4, UR4, 0x24924925, URZ ;  /* 0x24924925040478a5 */ /* 0x000fe4000f8e003f */
[----:B------:R-:W-:-:S05]  /*1120*/  IMAD.X R3, R0, 0x1, R3, P0 ;  /* 0x0000000100037824 */ /* 0x000fca00000e0603 */
[----:B------:R-:W-:Y:S02]  /*1130*/  UMOV UR4, URZ ;  /* 0x0000003f00047c82 */ /* 0x000fe40008000000 */
[----:B------:R-:W-:Y:S02]  /*1140*/  @UP0 ULOP3.LUT UR4, UR5, 0x1, URZ, 0xc0, !UPT ;  /* 0x0000000105040892 */ /* 0x000fe4000f8ec03f */
[----:B------:R-:W-:-:S12]  /*1150*/  UIMAD UR5, UR5, -0x1c, UR13 ;  /* 0xffffffe4050578a4 */ /* 0x000fd8000f8e020d */
.L_x_12:
[----:B------:R-:W-:Y:S01]  /*1160*/  ISETP.GE.U32.AND P0, PT, R2, UR6, PT ;  /* 0x0000000602007c0c */ /* 0x000fe2000bf06070 */
[----:B------:R-:W-:Y:S01]  /*1170*/  IMAD.MOV.U32 R6, RZ, RZ, -0x1 ;  /* 0xffffffffff067424 */ /* 0x000fe200078e00ff */
[----:B------:R-:W-:Y:S01]  /*1180*/  PRMT R20, RZ, 0x7610, R20 ;  /* 0x00007610ff147816 */ /* 0x000fe20000000014 */
[----:B------:R-:W-:Y:S01]  /*1190*/  IMAD.MOV.U32 R4, RZ, RZ, -0x1 ;  /* 0xffffffffff047424 */ /* 0x000fe200078e00ff */
[----:B------:R-:W-:Y:S01]  /*11a0*/  ISETP.GE.U32.AND.EX P0, PT, R3, UR7, PT, P0 ;  /* 0x0000000703007c0c */ /* 0x000fe2000bf06100 */
[----:B------:R-:W-:-:S12]  /*11b0*/  IMAD.MOV.U32 R5, RZ, RZ, -0x1 ;  /* 0xffffffffff057424 */ /* 0x000fd800078e00ff */
[----:B------:R-:W-:Y:S05]  /*11c0*/  @P0 BRA `(.L_x_13) ;  /* 0x0000000400240947 */ /* 0x000fea0003800000 */
[----:B------:R-:W0:Y:S01]  /*11d0*/  LDC.64 R30, c[0x0][0x628] ;  /* 0x00018a00ff1e7b82 */ /* 0x000e220000000a00 */
[----:B------:R-:W-:Y:S02]  /*11e0*/  IMAD.MOV.U32 R4, RZ, RZ, R2 ;  /* 0x000000ffff047224 */ /* 0x000fe400078e0002 */
[----:B------:R-:W-:-:S05]  /*11f0*/  IMAD.MOV.U32 R5, RZ, RZ, R3 ;  /* 0x000000ffff057224 */ /* 0x000fca00078e0003 */
[----:B------:R-:W1:Y:S08]  /*1200*/  LDC R6, c[0x0][0x630] ;  /* 0x00018c00ff067b82 */ /* 0x000e700000000800 */
[----:B------:R-:W4:Y:S01]  /*1210*/  LDC.64 R32, c[0x0][0x620] ;  /* 0x00018800ff207b82 */ /* 0x000f220000000a00 */
[----:B0-----:R-:W-:-:S04]  /*1220*/  ISETP.NE.U32.AND P0, PT, R30, RZ, PT ;  /* 0x000000ff1e00720c */ /* 0x001fc80003f05070 */
[----:B------:R-:W-:-:S13]  /*1230*/  ISETP.NE.AND.EX P0, PT, R31, RZ, PT, P0 ;  /* 0x000000ff1f00720c */ /* 0x000fda0003f05300 */
[----:B-1--4-:R-:W-:Y:S05]  /*1240*/  @!P0 BRA `(.L_x_14) ;  /* 0x0000000000288947 */ /* 0x012fea0003800000 */
[----:B------:R-:W0:Y:S02]  /*1250*/  LDC R23, c[0x0][0x634] ;  /* 0x00018d00ff177b82 */ /* 0x000e240000000800 */
[----:B0-----:R-:W-:-:S05]  /*1260*/  IADD3 R23, P0, R2, R23, RZ ;  /* 0x0000001702177210 */ /* 0x001fca0007f1e0ff */
[----:B------:R-:W-:-:S04]  /*1270*/  IMAD.X R29, RZ, RZ, R3, P0 ;  /* 0x000000ffff1d7224 */ /* 0x000fc800000e0603 */
[----:B------:R-:W-:-:S04]  /*1280*/  IMAD.WIDE.U32 R4, R29, R30, RZ ;  /* 0x0000001e1d047225 */ /* 0x000fc800078e00ff */
[----:B------:R-:W-:-:S04]  /*1290*/  IMAD.WIDE.U32 R20, P0, R23, R31, R4 ;  /* 0x0000001f17147225 */ /* 0x000fc80007800004 */
[----:B------:R-:W-:-:S04]  /*12a0*/  IMAD.WIDE.U32 R4, R23, R30, RZ ;  /* 0x0000001e17047225 */ /* 0x000fc800078e00ff */
[----:B------:R-:W-:Y:S01]  /*12b0*/  IMAD.X R23, RZ, RZ, RZ, P0 ;  /* 0x000000ffff177224 */ /* 0x000fe200000e06ff */
[----:B------:R-:W-:Y:S01]  /*12c0*/  IADD3 RZ, P0, R5, R20, RZ ;  /* 0x0000001405ff7210 */ /* 0x000fe20007f1e0ff */
[----:B------:R-:W-:-:S04]  /*12d0*/  IMAD.MOV.U32 R22, RZ, RZ, R21 ;  /* 0x000000ffff167224 */ /* 0x000fc800078e0015 */
[----:B------:R-:W-:-:S08]  /*12e0*/  IMAD.WIDE.U32.X R4, R29, R31, R22, P0 ;  /* 0x0000001f1d047225 */ /* 0x000fd000000e0416 */
.L_x_14:
[----:B------:R-:W0:Y:S01]  /*12f0*/  LDC.64 R34, c[0x0][0x640] ;  /* 0x00019000ff227b82 */ /* 0x000e220000000a00 */
[-CC-:B------:R-:W-:Y:S01]  /*1300*/  SHF.R.U64 R36, R4, R6.reuse, R5.reuse ;  /* 0x0000000604247219 */ /* 0x180fe20000001205 */
[----:B------:R-:W-:Y:S01]  /*1310*/  IMAD.MOV.U32 R39, RZ, RZ, 0x1 ;  /* 0x00000001ff277424 */ /* 0x000fe200078e00ff */
[----:B------:R-:W-:Y:S02]  /*1320*/  SHF.R.U32.HI R4, RZ, R6, R5 ;  /* 0x00000006ff047219 */ /* 0x000fe40000011605 */
[----:B------:R-:W-:-:S03]  /*1330*/  IADD3 R21, P0, RZ, -R36, RZ ;  /* 0x80000024ff157210 */ /* 0x000fc60007f1e0ff */
[----:B------:R-:W1:Y:S02]  /*1340*/  LDC R20, c[0x0][0x618] ;  /* 0x00018600ff147b82 */ /* 0x000e640000000800 */
[----:B------:R-:W-:-:S04]  /*1350*/  IMAD.X R5, RZ, RZ, ~R4, P0 ;  /* 0x000000ffff057224 */ /* 0x000fc800000e0e04 */
[-C--:B------:R-:W-:Y:S02]  /*1360*/  IMAD R6, R5, R32.reuse, RZ ;  /* 0x0000002005067224 */ /* 0x080fe400078e02ff */
[----:B------:R-:W4:Y:S01]  /*1370*/  LDC R23, c[0x0][0x608] ;  /* 0x00018200ff177b82 */ /* 0x000f220000000800 */
[----:B------:R-:W-:-:S04]  /*1380*/  IMAD.WIDE.U32 R4, R21, R32, R2 ;  /* 0x0000002015047225 */ /* 0x000fc800078e0002 */
[----:B------:R-:W-:-:S03]  /*1390*/  IMAD R21, R21, R33, R6 ;  /* 0x0000002115157224 */ /* 0x000fc600078e0206 */
[----:B------:R-:W2:Y:S01]  /*13a0*/  LDC R26, c[0x0][0x658] ;  /* 0x00019600ff1a7b82 */ /* 0x000ea20000000800 */
[----:B------:R-:W-:Y:S01]  /*13b0*/  IMAD.IADD R5, R5, 0x1, R21 ;  /* 0x0000000105057824 */ /* 0x000fe200078e0215 */
[----:B0-----:R-:W-:Y:S01]  /*13c0*/  ISETP.NE.U32.AND P0, PT, R34, RZ, PT ;  /* 0x000000ff2200720c */ /* 0x001fe20003f05070 */
[----:B------:R-:W-:-:S03]  /*13d0*/  IMAD.MOV.U32 R21, RZ, RZ, -0x1 ;  /* 0xffffffffff157424 */ /* 0x000fc600078e00ff */
[----:B------:R-:W-:Y:S02]  /*13e0*/  ISETP.NE.AND.EX P0, PT, R35, RZ, PT, P0 ;  /* 0x000000ff2300720c */ /* 0x000fe40003f05300 */
[----:B------:R-:W0:Y:S01]  /*13f0*/  LDC R33, c[0x0][0x600] ;  /* 0x00018000ff217b82 */ /* 0x000e220000000800 */
[-CC-:B-1----:R-:W-:Y:S02]  /*1400*/  SHF.R.U64 R31, R4, R20.reuse, R5.reuse ;  /* 0x00000014041f7219 */ /* 0x182fe40000001205 */
[----:B------:R-:W-:-:S05]  /*1410*/  SHF.R.U32.HI R4, RZ, R20, R5 ;  /* 0x00000014ff047219 */ /* 0x000fca0000011605 */
[----:B------:R-:W1:Y:S01]  /*1420*/  LDC R28, c[0x0][0x648] ;  /* 0x00019200ff1c7b82 */ /* 0x000e620000000800 */
[-CC-:B----4-:R-:W-:Y:S02]  /*1430*/  SHF.R.U64 R41, R31, R23.reuse, R4.reuse ;  /* 0x000000171f297219 */ /* 0x190fe40000001204 */
[----:B------:R-:W-:-:S05]  /*1440*/  SHF.R.U32.HI R5, RZ, R23, R4 ;  /* 0x00000017ff057219 */ /* 0x000fca0000011604 */
[----:B------:R-:W4:Y:S01]  /*1450*/  LDC R37, c[0x0][0x638] ;  /* 0x00018e00ff257b82 */ /* 0x000f220000000800 */
[-C--:B--2---:R-:W-:Y:S02]  /*1460*/  SHF.L.U32 R4, R21, R26.reuse, RZ ;  /* 0x0000001a15047219 */ /* 0x084fe400000006ff */
[--C-:B------:R-:W-:Y:S02]  /*1470*/  SHF.R.U64 R32, R41, R26, R5.reuse ;  /* 0x0000001a29207219 */ /* 0x100fe40000001205 */
[----:B------:R-:W-:Y:S02]  /*1480*/  LOP3.LUT R6, RZ, R4, RZ, 0x33, !PT ;  /* 0x00000004ff067212 */ /* 0x000fe400078e33ff */
[----:B------:R-:W-:Y:S01]  /*1490*/  SHF.R.U32.HI R5, RZ, R26, R5 ;  /* 0x0000001aff057219 */ /* 0x000fe20000011605 */
[----:B------:R-:W2:Y:S01]  /*14a0*/  LDC R30, c[0x0][0x610] ;  /* 0x00018400ff1e7b82 */ /* 0x000ea20000000800 */
[----:B------:R-:W-:Y:S01]  /*14b0*/  IMAD.MOV.U32 R4, RZ, RZ, R32 ;  /* 0x000000ffff047224 */ /* 0x000fe200078e0020 */
[----:B------:R-:W-:Y:S06]  /*14c0*/  @!P0 BRA `(.L_x_15) ;  /* 0x0000000000288947 */ /* 0x000fec0003800000 */
[----:B------:R-:W3:Y:S02]  /*14d0*/  LDC R23, c[0x0][0x64c] ;  /* 0x00019300ff177b82 */ /* 0x000ee40000000800 */
[----:B---3--:R-:W-:-:S05]  /*14e0*/  IADD3 R23, P0, R32, R23, RZ ;  /* 0x0000001720177210 */ /* 0x008fca0007f1e0ff */
        /* <DEDUP_REMOVED lines=8> */
.L_x_15:
[----:B-1----:R-:W-:Y:S01]  /*1570*/  SHF.R.U64 R17, R4, R28, R5 ;  /* 0x0000001c04117219 */ /* 0x002fe20000001205 */
[----:B------:R-:W-:Y:S01]  /*1580*/  @P4 IMAD R25, R27, R24, R16 ;  /* 0x000000181b194224 */ /* 0x000fe200078e0210 */
[----:B------:R-:W-:Y:S02]  /*1590*/  SHF.L.U32 R4, R39, R26, RZ ;  /* 0x0000001a27047219 */ /* 0x000fe400000006ff */
[----:B------:R-:W-:Y:S01]  /*15a0*/  LOP3.LUT R5, R41, R6, RZ, 0xc0, !PT ;  /* 0x0000000629057212 */ /* 0x000fe200078ec0ff */
[----:B0-----:R-:W-:Y:S02]  /*15b0*/  VIADD R6, R33, 0xffffffff ;  /* 0xffffffff21067836 */ /* 0x001fe40000000000 */
[----:B------:R-:W-:Y:S02]  /*15c0*/  IMAD.MOV R20, RZ, RZ, -R17 ;  /* 0x000000ffff147224 */ /* 0x000fe400078e0a11 */
[----:B------:R-:W-:Y:S01]  /*15d0*/  IMAD R16, R4, R17, R5 ;  /* 0x0000001104107224 */ /* 0x000fe200078e0205 */
[----:B------:R-:W-:Y:S01]  /*15e0*/  LOP3.LUT R5, R31, R6, RZ, 0xc0, !PT ;  /* 0x000000061f057212 */ /* 0x000fe200078ec0ff */
[----:B----4-:R-:W-:-:S02]  /*15f0*/  IMAD R4, R20, R37, R32 ;  /* 0x0000002514047224 */ /* 0x010fc400078e0220 */
[----:B--2---:R-:W-:Y:S02]  /*1600*/  IMAD R6, R16, R30, R25 ;  /* 0x0000001e10067224 */ /* 0x004fe400078e0219 */
[----:B------:R-:W-:Y:S02]  /*1610*/  IMAD R5, R4, R33, R5 ;  /* 0x0000002104057224 */ /* 0x000fe400078e0205 */
[----:B------:R-:W-:-:S03]  /*1620*/  IMAD.MOV.U32 R20, RZ, RZ, 0x1 ;  /* 0x00000001ff147424 */ /* 0x000fc600078e00ff */
[----:B------:R-:W-:Y:S02]  /*1630*/  SEL R4, R5, R6, !P4 ;  /* 0x0000000605047207 */ /* 0x000fe40006000000 */
[----:B------:R-:W-:Y:S01]  /*1640*/  SEL R6, R6, R5, !P4 ;  /* 0x0000000506067207 */ /* 0x000fe20006000000 */
[----:B------:R-:W-:-:S07]  /*1650*/  IMAD.MOV.U32 R5, RZ, RZ, R36 ;  /* 0x000000ffff057224 */ /* 0x000fce00078e0024 */
.L_x_13:
[----:B------:R-:W-:Y:S05]  /*1660*/  @!P2 BRA `(.L_x_16) ;  /* 0x00000000000ca947 */ /* 0x000fea0003800000 */
[----:B------:R-:W-:Y:S01]  /*1670*/  UCGABAR_WAIT ;  /* 0x0000000000007dc7 */ /* 0x000fe20008000000 */
[----:B------:R-:W-:Y:S01]  /*1680*/  CCTL.IVALL ;  /* 0x00000000ff00798f */ /* 0x000fe20002000000 */
[----:B------:R-:W-:Y:S05]  /*1690*/  BRA `(.L_x_17) ;  /* 0x0000000000047947 */ /* 0x000fea0003800000 */
.L_x_16:
[----:B------:R-:W-:Y:S06]  /*16a0*/  BAR.SYNC.DEFER_BLOCKING 0x0 ;  /* 0x0000000000007b1d */ /* 0x000fec0000010000 */
.L_x_17:
[----:B------:R-:W-:Y:S05]  /*16b0*/  @!P5 BRA `(.L_x_18) ;  /* 0x0000004000f0d947 */ /* 0x000fea0003800000 */
[----:B------:R-:W-:-:S13]  /*16c0*/  ISETP.GT.U32.AND P0, PT, R38, 0x1, PT ;  /* 0x000000012600780c */ /* 0x000fda0003f04070 */
[----:B------:R-:W-:Y:S05]  /*16d0*/  @P0 EXIT ;  /* 0x000000000000094d */ /* 0x000fea0003800000 */
.L_x_19:
[----:B------:R-:W-:-:S08]  /*16e0*/  NOP ;  /* 0x0000000000007918 */ /* 0x000fd00000000000 */
[----:B------:R-:W0:Y:S02]  /*16f0*/  USETMAXREG.TRY_ALLOC.CTAPOOL UP0, 0xe8 ;  /* 0x000000e8000079c8 */ /* 0x000e240008000600 */
[----:B0-----:R-:W-:-:S13]  /*1700*/  PLOP3.LUT P0, PT, PT, PT, UP0, 0x80, 0x0 ;  /* 0x000000000000781c */ /* 0x001fda0003f0f008 */
[----:B------:R-:W-:Y:S05]  /*1710*/  @!P0 BRA `(.L_x_19) ;  /* 0xfffffffc00f08947 */ /* 0x000fea000383ffff */
[----:B------:R-:W-:-:S13]  /*1720*/  LOP3.LUT P0, RZ, R20, 0xff, RZ, 0xc0, !PT ;  /* 0x000000ff14ff7812 */ /* 0x000fda000780c0ff */
[----:B------:R-:W-:Y:S05]  /*1730*/  @!P0 EXIT ;  /* 0x000000000000894d */ /* 0x000fea0003800000 */
[----:B------:R-:W0:Y:S01]  /*1740*/  S2UR UR6, SR_CgaCtaId ;  /* 0x00000000000679c3 */ /* 0x000e220000008800 */
[CC--:B------:R-:W-:Y:S01]  /*1750*/  LEA.HI R11, R19.reuse, R10.reuse, RZ, 0x2 ;  /* 0x0000000a130b7211 */ /* 0x0c0fe200078f10ff */
[----:B------:R-:W-:Y:S01]  /*1760*/  UIADD3 UR7, UR15, -0x1, URZ ;  /* 0xffffffff0f077890 */ /* 0x000fe2000fffe03f */
[----:B------:R-:W-:Y:S01]  /*1770*/  LEA.HI R19, R19, R10, RZ, 0x5 ;  /* 0x0000000a13137211 */ /* 0x000fe200078f28ff */
[----:B------:R-:W-:Y:S01]  /*1780*/  UMOV UR12, 0x400 ;  /* 0x00000400000c7882 */ /* 0x000fe20000000000 */
[--C-:B------:R-:W-:Y:S01]  /*1790*/  SHF.R.S32.HI R16, RZ, 0x2, R11.reuse ;  /* 0x00000002ff107819 */ /* 0x100fe2000001140b */
[----:B------:R-:W-:Y:S01]  /*17a0*/  UISETP.LT.AND UP0, UPT, UR13, 0x1, UPT ;  /* 0x000000010d00788c */ /* 0x000fe2000bf01270 */
[----:B------:R-:W-:Y:S01]  /*17b0*/  SHF.R.S32.HI R17, RZ, 0x1f, R11 ;  /* 0x0000001fff117819 */ /* 0x000fe2000001140b */
[----:B------:R-:W-:Y:S01]  /*17c0*/  USHF.L.U32 UR22, UR13, 0x1, URZ ;  /* 0x000000010d167899 */ /* 0x000fe2000800063f */
[----:B------:R-:W-:Y:S01]  /*17d0*/  SHF.R.S32.HI R19, RZ, 0x5, R19 ;  /* 0x00000005ff137819 */ /* 0x000fe20000011413 */
[----:B------:R-:W-:Y:S01]  /*17e0*/  USEL UR14, UR13, 0x1, UP0 ;  /* 0x000000010d0e7887 */ /* 0x000fe20008000000 */
[----:B------:R-:W-:Y:S01]  /*17f0*/  LEA.HI R17, R17, R16, RZ, 0x3 ;  /* 0x0000001011117211 */ /* 0x000fe200078f18ff */
[----:B------:R-:W-:Y:S01]  /*1800*/  UISETP.NE.AND UP0, UPT, UR7, URZ, UPT ;  /* 0x0000003f0700728c */ /* 0x000fe2000bf05270 */
[----:B------:R-:W-:Y:S01]  /*1810*/  LOP3.LUT R11, R11, 0xfffffffc, RZ, 0xc0, !PT ;  /* 0xfffffffc0b0b7812 */ /* 0x000fe200078ec0ff */
[----:B------:R-:W-:Y:S01]  /*1820*/  UIADD3 UR14, -UR14, UR13, URZ ;  /* 0x0000000d0e0e7290 */ /* 0x000fe2000fffe13f */
[----:B------:R-:W-:Y:S01]  /*1830*/  LOP3.LUT R17, R17, 0xfffffff8, RZ, 0xc0, !PT ;  /* 0xfffffff811117812 */ /* 0x000fe200078ec0ff */
[----:B------:R-:W-:Y:S01]  /*1840*/  USEL UR9, URZ, 0x1, UP0 ;  /* 0x000000013f097887 */ /* 0x000fe20008000000 */
[----:B------:R-:W-:Y:S01]  /*1850*/  LOP3.LUT R86, R7, 0x1, RZ, 0xfc, !PT ;  /* 0x0000000107567812 */ /* 0x000fe200078efcff */
[----:B------:R-:W-:-:S02]  /*1860*/  IMAD.IADD R20, R10, 0x1, -R11 ;  /* 0x000000010a147824 */ /* 0x000fc400078e0a0b */
[----:B------:R-:W-:Y:S02]  /*1870*/  IMAD.IADD R16, R16, 0x1, -R17 ;  /* 0x0000000110107824 */ /* 0x000fe400078e0a11 */
[----:B------:R-:W-:Y:S01]  /*1880*/  IMAD.U32 R87, RZ, RZ, UR9 ;  /* 0x00000009ff577e24 */ /* 0x000fe2000f8e00ff */
[----:B0-----:R-:W-:Y:S02]  /*1890*/  ULEA UR12, UR6, UR12, 0x18 ;  /* 0x0000000c060c7291 */ /* 0x001fe4000f8ec03f */
[--C-:B------:R-:W-:Y:S01]  /*18a0*/  SHF.R.S32.HI R17, RZ, 0x1f, R16.reuse ;  /* 0x0000001fff117819 */ /* 0x100fe20000011410 */
[----:B------:R-:W-:Y:S01]  /*18b0*/  USHF.L.U32 UR6, UR7, 0x3, URZ ;  /* 0x0000000307067899 */ /* 0x000fe2000800063f */
[C-C-:B------:R-:W-:Y:S01]  /*18c0*/  IMAD R21, R19.reuse, -0x10, -R16.reuse ;  /* 0xfffffff013157824 */ /* 0x140fe200078e0a10 */
[----:B------:R-:W-:Y:S02]  /*18d0*/  UIADD3 UR7, UR12, 0x1c300, URZ ;  /* 0x0001c3000c077890 */ /* 0x000fe4000fffe03f */
[----:B------:R-:W-:Y:S01]  /*18e0*/  ULOP3.LUT UR6, UR6, 0x8, URZ, 0xc0, !UPT ;  /* 0x0000000806067892 */ /* 0x000fe2000f8ec03f */
[----:B------:R-:W-:Y:S01]  /*18f0*/  IMAD.WIDE R10, R19, 0x10, R16 ;  /* 0x00000010130a7825 */ /* 0x000fe200078e0210 */
[----:B------:R-:W-:-:S02]  /*1900*/  UIADD3 UR8, UR12, 0x300, URZ ;  /* 0x000003000c087890 */ /* 0x000fc4000fffe03f */
[----:B------:R-:W-:Y:S02]  /*1910*/  USHF.R.U32.HI UR7, URZ, 0x4, UR7 ;  /* 0x000000043f077899 */ /* 0x000fe40008011607 */
[----:B------:R-:W-:Y:S02]  /*1920*/  USHF.R.U32.HI UR8, URZ, 0x4, UR8 ;  /* 0x000000043f087899 */ /* 0x000fe40008011608 */
[----:B------:R-:W-:Y:S02]  /*1930*/  ULOP3.LUT UR24, UR6, 0x8, URZ, 0x3c, !UPT ;  /* 0x0000000806187892 */ /* 0x000fe4000f8e3c3f */
[----:B------:R-:W-:Y:S02]  /*1940*/  ULOP3.LUT UR16, UR6, 0x18, URZ, 0x3c, !UPT ;  /* 0x0000001806107892 */ /* 0x000fe4000f8e3c3f */
[----:B------:R-:W-:Y:S01]  /*1950*/  UIADD3 UR23, UR12, 0x1d0, URZ ;  /* 0x000001d00c177890 */ /* 0x000fe2000fffe03f */
[----:B------:R-:W-:Y:S01]  /*1960*/  ULDC UR6, c[0x0][0x284] ;  /* 0x0000a10000067ab9 */ /* 0x000fe20000000800 */
[----:B------:R-:W-:Y:S01]  /*1970*/  ULOP3.LUT UR7, UR7, 0x3fff, URZ, 0xc0, !UPT ;  /* 0x00003fff07077892 */ /* 0x000fe2000f8ec03f */
[----:B------:R-:W-:Y:S01]  /*1980*/  VIADD R21, R21, UR6 ;  /* 0x0000000615157c36 */ /* 0x000fe20008000000 */
[----:B------:R-:W-:-:S02]  /*1990*/  ULOP3.LUT UR8, UR8, 0x3fff, URZ, 0xc0, !UPT ;  /* 0x00003fff08087892 */ /* 0x000fc4000f8ec03f */
[----:B------:R-:W-:Y:S02]  /*19a0*/  ULEA UR15, UR15, UR23, 0x3 ;  /* 0x000000170f0f7291 */ /* 0x000fe4000f8e183f */
[----:B------:R-:W-:Y:S02]  /*19b0*/  ULOP3.LUT UR17, UR7, 0x10000, URZ, 0xfc, !UPT ;  /* 0x0001000007117892 */ /* 0x000fe4000f8efc3f */
[----:B------:R-:W-:-:S12]  /*19c0*/  ULOP3.LUT UR18, UR8, 0x10000, URZ, 0xfc, !UPT ;  /* 0x0001000008127892 */ /* 0x000fd8000f8efc3f */
.L_x_110:
[----:B------:R-:W-:Y:S01]  /*19d0*/  SHF.L.U32 R16, R87, 0x1f, RZ ;  /* 0x0000001f57107819 */ /* 0x000fe200000006ff */
[----:B------:R-:W0:Y:S01]  /*19e0*/  LDC R17, c[0x0][0x28c] ;  /* 0x0000a300ff117b82 */ /* 0x000e220000000800 */
[----:B------:R-:W-:Y:S01]  /*19f0*/  UMOV UR6, URZ ;  /* 0x0000003f00067c82 */ /* 0x000fe20008000000 */
[----:B------:R-:W-:Y:S01]  /*1a00*/  UMOV UR19, UR5 ;  /* 0x0000000500137c82 */ /* 0x000fe20008000000 */
[----:B-1----:R-:W1:Y:S01]  /*1a10*/  SYNCS.PHASECHK.TRANS64.TRYWAIT P0, [UR15+-0x8], R16 ;  /* 0xfffff810ff0075a7 */ /* 0x002e62000800014f */
[----:B0-----:R-:W-:Y:S01]  /*1a20*/  ISETP.GE.AND P1, PT, R17, 0x1, PT ;  /* 0x000000011100780c */ /* 0x001fe20003f26270 */
[----:B-1234-:R-:W-:-:S12]  /*1a30*/  @!P0 BRA `(.L_x_20) ;  /* 0x0000005c00a88947 */ /* 0x01efd80003800000 */
.L_x_156:
[----:B------:R-:W-:Y:S01]  /*1a40*/  UMOV UR7, URZ ;  /* 0x0000003f00077c82 */ /* 0x000fe20008000000 */
[----:B------:R-:W-:Y:S01]  /*1a50*/  UMOV UR8, URZ ;  /* 0x0000003f00087c82 */ /* 0x000fe20008000000 */
[----:B------:R-:W-:Y:S02]  /*1a60*/  CS2R R22, SRZ ;  /* 0x0000000000167805 */ /* 0x000fe4000001ff00 */
[----:B------:R-:W-:Y:S02]  /*1a70*/  CS2R R56, SRZ ;  /* 0x0000000000387805 */ /* 0x000fe4000001ff00 */
[----:B------:R-:W-:Y:S02]  /*1a80*/  CS2R R58, SRZ ;  /* 0x00000000003a7805 */ /* 0x000fe4000001ff00 */
[----:B------:R-:W-:Y:S02]  /*1a90*/  CS2R R60, SRZ ;  /* 0x00000000003c7805 */ /* 0x000fe4000001ff00 */
[----:B------:R-:W-:-:S02]  /*1aa0*/  CS2R R62, SRZ ;  /* 0x00000000003e7805 */ /* 0x000fc4000001ff00 */
[----:B------:R-:W-:Y:S02]  /*1ab0*/  CS2R R64, SRZ ;  /* 0x0000000000407805 */ /* 0x000fe4000001ff00 */
        /* <DEDUP_REMOVED lines=9> */
[----:B------:R-:W-:Y:S01]  /*1b50*/  CS2R R84, SRZ ;  /* 0x0000000000547805 */ /* 0x000fe2000001ff00 */
[----:B------:R-:W-:Y:S01]  /*1b60*/  IMAD.U32 R88, RZ, RZ, UR4 ;  /* 0x00000004ff587e24 */ /* 0x000fe2000f8e00ff */
        /* <DEDUP_REMOVED lines=15> */
[----:B------:R-:W-:Y:S01]  /*1c60*/  CS2R R54, SRZ ;  /* 0x0000000000367805 */ /* 0x000fe2000001ff00 */
[----:B------:R-:W-:Y:S06]  /*1c70*/  @!P1 BRA `(.L_x_21) ;  /* 0x0000000400589947 */ /* 0x000fec0003800000 */
[----:B------:R-:W-:-:S13]  /*1c80*/  ISETP.NE.AND P1, PT, R86, 0x3, PT ;  /* 0x000000035600780c */ /* 0x000fda0003f25270 */
[----:B------:R-:W-:Y:S05]  /*1c90*/  @!P1 BRA `(.L_x_22) ;  /* 0x0000000000049947 */ /* 0x000fea0003800000 */
[----:B------:R-:W-:Y:S01]  /*1ca0*/  BPT.TRAP 0x1 ;  /* 0x000000040000795c */ /* 0x000fe20000300000 */
.L_x_22:
[----:B------:R-:W-:Y:S01]  /*1cb0*/  ULEA UR6, UR5, UR12, 0x3 ;  /* 0x0000000c05067291 */ /* 0x000fe2000f8e183f */
[----:B0-----:R-:W-:-:S05]  /*1cc0*/  IMAD.U32 R16, RZ, RZ, UR4 ;  /* 0x00000004ff107e24 */ /* 0x001fca000f8e00ff */
[----:B------:R-:W-:-:S04]  /*1cd0*/  SHF.L.U32 R16, R16, 0x1f, RZ ;  /* 0x0000001f10107819 */ /* 0x000fc800000006ff */
[----:B------:R0:W1:Y:S01]  /*1ce0*/  SYNCS.PHASECHK.TRANS64.TRYWAIT P0, [UR6], R16 ;  /* 0x00000010ff0075a7 */ /* 0x0000620008000146 */
[----:B------:R-:W-:Y:S05]  /*1cf0*/  @!P1 BRA `(.L_x_23) ;  /* 0x0000000000049947 */ /* 0x000fea0003800000 */
[----:B------:R-:W-:Y:S01]  /*1d00*/  BPT.TRAP 0x1 ;  /* 0x000000040000795c */ /* 0x000fe20000300000 */
.L_x_23:
[----:B-1----:R-:W-:Y:S05]  /*1d10*/  @P0 BRA `(.L_x_24) ;  /* 0x0000000000080947 */ /* 0x002fea0003800000 */
[----:B------:R-:W1:Y:S02]  /*1d20*/  SYNCS.PHASECHK.TRANS64.TRYWAIT P0, [UR6], R16 ;  /* 0x00000010ff0075a7 */ /* 0x000e640008000146 */
[----:B-1----:R-:W-:Y:S05]  /*1d30*/  @!P0 BRA `(.L_x_25) ;  /* 0x0000005c00008947 */ /* 0x002fea0003800000 */
.L_x_24:
[----:B------:R-:W-:Y:S01]  /*1d40*/  ULEA UR8, UR5, UR18, 0x8 ;  /* 0x0000001205087291 */ /* 0x000fe2000f8e403f */
[----:B------:R-:W-:Y:S01]  /*1d50*/  WARPGROUP.ARRIVE ;  /* 0x00000000000079c5 */ /* 0x000fe20000000000 */
[----:B------:R-:W-:Y:S01]  /*1d60*/  ULEA UR10, UR5, UR17, 0x8 ;  /* 0x00000011050a7291 */ /* 0x000fe2000f8e403f */
[----:B------:R-:W-:Y:S01]  /*1d70*/  CS2R R22, SRZ ;  /* 0x0000000000167805 */ /* 0x000fe2000001ff00 */
[----:B------:R-:W-:Y:S01]  /*1d80*/  UMOV UR9, 0x80000020 ;  /* 0x8000002000097882 */ /* 0x000fe20000000000 */
[----:B------:R-:W-:Y:S01]  /*1d90*/  UMOV UR11, 0x80000020 ;  /* 0x80000020000b7882 */ /* 0x000fe20000000000 */
[----:B------:R-:W-:Y:S01]  /*1da0*/  ULDC UR7, c[0x0][0x50c] ;  /* 0x0001430000077ab9 */ /* 0x000fe20000000800 */
[----:B------:R-:W-:Y:S01]  /*1db0*/  UMOV UR6, 0x2 ;  /* 0x0000000200067882 */ /* 0x000fe20000000000 */
[----:B------:R-:W-:Y:S01]  /*1dc0*/  UISETP.NE.AND UP0, UPT, UR7, 0x2, UPT ;  /* 0x000000020700788c */ /* 0x000fe2000bf05270 */
[----:B------:R-:W-:Y:S02]  /*1dd0*/  CS2R R56, SRZ ;  /* 0x0000000000387805 */ /* 0x000fe4000001ff00 */
[----:B------:R-:W-:Y:S01]  /*1de0*/  CS2R R58, SRZ ;  /* 0x00000000003a7805 */ /* 0x000fe2000001ff00 */
[----:B------:R-:W-:Y:S01]  /*1df0*/  QGMMA.64x64x32.F32.E5M2.E5M2 R24, gdesc[UR8], RZ, !UPT ;  /* 0x00e00000081879f3 */ /* 0x000fe2000c7038ff */
[----:B------:R-:W-:Y:S01]  /*1e00*/  USEL UR7, URZ, 0x1, UP0 ;  /* 0x000000013f077887 */ /* 0x000fe20008000000 */
[----:B------:R-:W-:Y:S01]  /*1e10*/  CS2R R60, SRZ ;  /* 0x00000000003c7805 */ /* 0x000fe2000001ff00 */
[----:B------:R-:W-:Y:S01]  /*1e20*/  UIADD3 UR8, UR8, 0x2, URZ ;  /* 0x0000000208087890 */ /* 0x000fe2000fffe03f */
[----:B------:R-:W-:Y:S01]  /*1e30*/  CS2R R62, SRZ ;  /* 0x00000000003e7805 */ /* 0x000fe2000001ff00 */
[----:B------:R-:W-:Y:S01]  /*1e40*/  UIADD3 UR10, UR10, 0x2, URZ ;  /* 0x000000020a0a7890 */ /* 0x000fe2000fffe03f */
[----:B------:R-:W-:-:S02]  /*1e50*/  CS2R R64, SRZ ;  /* 0x0000000000407805 */ /* 0x000fc4000001ff00 */
[----:B------:R-:W-:Y:S01]  /*1e60*/  ISETP.NE.AND P0, PT, RZ, UR7, PT ;  /* 0x00000007ff007c0c */ /* 0x000fe2000bf05270 */
[----:B------:R-:W-:Y:S01]  /*1e70*/  UMOV UR9, 0x80000020 ;  /* 0x8000002000097882 */ /* 0x000fe20000000000 */
[----:B------:R-:W-:Y:S01]  /*1e80*/  UMOV UR11, 0x80000020 ;  /* 0x80000020000b7882 */ /* 0x000fe20000000000 */
        /* <DEDUP_REMOVED lines=10> */
[----:B------:R-:W-:Y:S01]  /*1f30*/  QGMMA.64x64x32.F32.E5M2.E5M2 R24, gdesc[UR8], R24, gsb0 ;  /* 0x00e00000081879f3 */ /* 0x000fe20008003818 */
[----:B------:R-:W-:Y:S05]  /*1f40*/  @!P0 BRA `(.L_x_26) ;  /* 0x0000000000888947 */ /* 0x000fea0003800000 */
[----:B------:R-:W-:Y:S02]  /*1f50*/  WARPGROUP.DEPBAR.LE gsb0, 0x0 ;  /* 0x00008000000079c5 */ /* 0x000fe40000010000 */
[----:B------:R-:W-:-:S01]  /*1f60*/  FADD R85, RZ, R24 ;  /* 0x00000018ff557221 */ /* 0x000fc20000000000 */
[----:B------:R-:W-:Y:S01]  /*1f70*/  FADD R84, RZ, R25 ;  /* 0x00000019ff547221 */ /* 0x000fe20000000000 */
        /* <DEDUP_REMOVED lines=30> */
[----:B------:R-:W-:-:S06]  /*2160*/  UMOV UR6, URZ ;  /* 0x0000003f00067c82 */ /* 0x000fcc0008000000 */
.L_x_26:
[----:B------:R-:W-:-:S04]  /*2170*/  UIADD3 UR19, UR5, 0x1, URZ ;  /* 0x0000000105137890 */ /* 0x000fc8000fffe03f */
[----:B------:R-:W-:-:S04]  /*2180*/  UISETP.NE.AND UP0, UPT, UR19, 0x1c, UPT ;  /* 0x0000001c1300788c */ /* 0x000fc8000bf05270 */
[----:B------:R-:W-:Y:S02]  /*2190*/  USEL UR8, URZ, 0x1, UP0 ;  /* 0x000000013f087887 */ /* 0x000fe40008000000 */
[----:B------:R-:W-:Y:S02]  /*21a0*/  USEL UR19, UR19, URZ, UP0 ;  /* 0x0000003f13137287 */ /* 0x000fe40008000000 */
[----:B------:R-:W-:-:S06]  /*21b0*/  ULOP3.LUT UR8, UR4, UR8, URZ, 0x3c, !UPT ;  /* 0x0000000804087292 */ /* 0x000fcc000f8e3c3f */
[----:B------:R-:W-:Y:S01]  /*21c0*/  IMAD.U32 R88, RZ, RZ, UR8 ;  /* 0x00000008ff587e24 */ /* 0x000fe2000f8e00ff */
[----:B------:R-:W-:-:S06]  /*21d0*/  UMOV UR8, 0x1 ;  /* 0x0000000100087882 */ /* 0x000fcc0000000000 */
.L_x_21:
[----:B------:R-:W-:-:S06]  /*21e0*/  UISETP.GE.AND UP0, UPT, UR14, 0x1, UPT ;  /* 0x000000010e00788c */ /* 0x000fcc000bf06270 */
[----:B------:R-:W-:-:S13]  /*21f0*/  PLOP3.LUT P0, PT, PT, PT, UP0, 0x80, 0x0 ;  /* 0x000000000000781c */ /* 0x000fda0003f0f008 */
[----:B------:R-:W-:Y:S05]  /*2200*/  @!P0 BRA `(.L_x_27) ;  /* 0x0000000400688947 */ /* 0x000fea0003800000 */
[----:B01----:R-:W-:Y:S01]  /*2210*/  IMAD.U32 R16, RZ, RZ, UR14 ;  /* 0x0000000eff107e24 */ /* 0x003fe2000f8e00ff */
[----:B------:R-:W-:Y:S01]  /*2220*/  ULDC UR25, c[0x0][0x50c] ;  /* 0x0001430000197ab9 */ /* 0x000fe20000000800 */
[----:B------:R-:W-:-:S07]  /*2230*/  IMAD.U32 R17, RZ, RZ, UR5 ;  /* 0x00000005ff117e24 */ /* 0x000fce000f8e00ff */
.L_x_35:
[----:B------:R-:W-:-:S13]  /*2240*/  ISETP.NE.AND P1, PT, R86, 0x3, PT ;  /* 0x000000035600780c */ /* 0x000fda0003f25270 */
[----:B------:R-:W-:Y:S05]  /*2250*/  @!P1 BRA `(.L_x_28) ;  /* 0x0000000000049947 */ /* 0x000fea0003800000 */
[----:B------:R-:W-:Y:S01]  /*2260*/  BPT.TRAP 0x1 ;  /* 0x000000040000795c */ /* 0x000fe20000300000 */
.L_x_28:
[----:B------:R-:W-:Y:S01]  /*2270*/  ULEA UR9, UR19, UR12, 0x3 ;  /* 0x0000000c13097291 */ /* 0x000fe2000f8e183f */
[----:B------:R-:W-:-:S08]  /*2280*/  SHF.L.U32 R18, R88, 0x1f, RZ ;  /* 0x0000001f58127819 */ /* 0x000fd000000006ff */
[----:B------:R0:W1:Y:S01]  /*2290*/  SYNCS.PHASECHK.TRANS64.TRYWAIT P0, [UR9], R18 ;  /* 0x00000012ff0075a7 */ /* 0x0000620008000149 */
[----:B------:R-:W-:Y:S05]  /*22a0*/  @!P1 BRA `(.L_x_29) ;  /* 0x0000000000049947 */ /* 0x000fea0003800000 */
[----:B------:R-:W-:Y:S01]  /*22b0*/  BPT.TRAP 0x1 ;  /* 0x000000040000795c */ /* 0x000fe20000300000 */
.L_x_29:
[----:B-1----:R-:W-:Y:S05]  /*22c0*/  @P0 BRA `(.L_x_30) ;  /* 0x0000000000080947 */ /* 0x002fea0003800000 */
[----:B------:R-:W1:Y:S02]  /*22d0*/  SYNCS.PHASECHK.TRANS64.TRYWAIT P0, [UR9], R18 ;  /* 0x00000012ff0075a7 */ /* 0x000e640008000149 */
[----:B-1----:R-:W-:Y:S05]  /*22e0*/  @!P0 BRA `(.L_x_31) ;  /* 0x0000005400ac8947 */ /* 0x002fea0003800000 */
.L_x_30:
[----:B------:R-:W-:Y:S01]  /*22f0*/  UISETP.NE.AND UP0, UPT, UR7, URZ, UPT ;  /* 0x0000003f0700728c */ /* 0x000fe2000bf05270 */
[----:B------:R-:W-:Y:S01]  /*2300*/  WARPGROUP.ARRIVE ;  /* 0x00000000000079c5 */ /* 0x000fe20000000000 */
[----:B------:R-:W-:Y:S02]  /*2310*/  ULEA UR10, UR19, UR17, 0x8 ;  /* 0x00000011130a7291 */ /* 0x000fe4000f8e403f */
[----:B------:R-:W-:Y:S01]  /*2320*/  USEL UR8, UR8, URZ, !UP0 ;  /* 0x0000003f08087287 */ /* 0x000fe2000c000000 */
[----:B------:R-:W-:Y:S01]  /*2330*/  UMOV UR9, 0x80000020 ;  /* 0x8000002000097882 */ /* 0x000fe20000000000 */
[----:B------:R-:W-:Y:S02]  /*2340*/  UMOV UR11, 0x80000020 ;  /* 0x80000020000b7882 */ /* 0x000fe40000000000 */
[----:B------:R-:W-:Y:S02]  /*2350*/  UISETP.NE.U32.AND UP0, UPT, UR8, URZ, UPT ;  /* 0x0000003f0800728c */ /* 0x000fe4000bf05070 */
[----:B------:R-:W-:-:S02]  /*2360*/  ULEA UR8, UR19, UR18, 0x8 ;  /* 0x0000001213087291 */ /* 0x000fc4000f8e403f */
[----:B------:R-:W-:-:S07]  /*2370*/  UIADD3 UR6, UR6, 0x2, URZ ;  /* 0x0000000206067890 */ /* 0x000fce000fffe03f */
[----:B------:R-:W-:Y:S01]  /*2380*/  QGMMA.64x64x32.F32.E5M2.E5M2 R24, gdesc[UR8], R24, UP0 ;  /* 0x00e00000081879f3 */ /* 0x000fe2000bf03818 */
[----:B------:R-:W-:Y:S02]  /*2390*/  UIADD3 UR8, UR8, 0x2, URZ ;  /* 0x0000000208087890 */ /* 0x000fe4000fffe03f */
[----:B------:R-:W-:Y:S01]  /*23a0*/  UIADD3 UR10, UR10, 0x2, URZ ;  /* 0x000000020a0a7890 */ /* 0x000fe2000fffe03f */
[----:B------:R-:W-:Y:S01]  /*23b0*/  UMOV UR9, 0x80000020 ;  /* 0x8000002000097882 */ /* 0x000fe20000000000 */
[----:B------:R-:W-:Y:S01]  /*23c0*/  UMOV UR11, 0x80000020 ;  /* 0x80000020000b7882 */ /* 0x000fe20000000000 */
[----:B------:R-:W-:-:S04]  /*23d0*/  UISETP.NE.AND UP0, UPT, UR6, UR25, UPT ;  /* 0x000000190600728c */ /* 0x000fc8000bf05270 */
[----:B------:R-:W-:-:S06]  /*23e0*/  USEL UR7, URZ, 0x1, UP0 ;  /* 0x000000013f077887 */ /* 0x000fcc0008000000 */
[----:B------:R-:W-:Y:S01]  /*23f0*/  ISETP.NE.AND P0, PT, RZ, UR7, PT ;  /* 0x00000007ff007c0c */ /* 0x000fe2000bf05270 */
[----:B------:R-:W-:Y:S03]  /*2400*/  QGMMA.64x64x32.F32.E5M2.E5M2 R24, gdesc[UR8], R24, gsb0 ;  /* 0x00e00000081879f3 */ /* 0x000fe60008003818 */
[----:B------:R-:W-:-:S09]  /*2410*/  WARPGROUP.DEPBAR.LE gsb0, 0x1 ;  /* 0x00008000000079c5 */ /* 0x000fd20000010100 */
[----:B------:R-:W-:Y:S05]  /*2420*/  @!P0 BRA `(.L_x_32) ;  /* 0x0000000000888947 */ /* 0x000fea0003800000 */
[----:B------:R-:W-:Y:S02]  /*2430*/  WARPGROUP.DEPBAR.LE gsb0, 0x0 ;  /* 0x00008000000079c5 */ /* 0x000fe40000010000 */
[----:B------:R-:W-:-:S01]  /*2440*/  FADD R85, R24, R85 ;  /* 0x0000005518557221 */ /* 0x000fc20000000000 */
[----:B------:R-:W-:Y:S01]  /*2450*/  FADD R84, R25, R84 ;  /* 0x0000005419547221 */ /* 0x000fe20000000000 */
        /* <DEDUP_REMOVED lines=30> */
[----:B------:R-:W-:-:S06]  /*2640*/  UMOV UR6, URZ ;  /* 0x0000003f00067c82 */ /* 0x000fcc0008000000 */
.L_x_32:
[----:B------:R-:W-:Y:S05]  /*2650*/  @!P1 BRA `(.L_x_33) ;  /* 0x0000000000049947 */ /* 0x000fea0003800000 */
[----:B------:R-:W-:Y:S01]  /*2660*/  BPT.TRAP 0x1 ;  /* 0x000000040000795c */ /* 0x000fe20000300000 */
.L_x_33:
[----:B------:R-:W-:-:S13]  /*2670*/  ISETP.NE.AND P0, PT, R13, RZ, PT ;  /* 0x000000ff0d00720c */ /* 0x000fda0003f05270 */
[----:B01----:R-:W-:-:S05]  /*2680*/  @P0 LEA R18, R17, UR12, 0x3 ;  /* 0x0000000c11120c11 */ /* 0x003fca000f8e18ff */
[----:B------:R-:W-:-:S05]  /*2690*/  @P0 VIADD R19, R18, 0xe0 ;  /* 0x000000e012130836 */ /* 0x000fca0000000000 */
[----:B------:R-:W-:-:S04]  /*26a0*/  @P0 PRMT R19, R12, 0x654, R19 ;  /* 0x000006540c130816 */ /* 0x000fc80000000013 */
[----:B------:R0:W-:Y:S01]  /*26b0*/  @P0 SYNCS.ARRIVE.TRANS64.RED.A1T0 RZ, [R19+URZ], RZ ;  /* 0x000000ff13ff09a7 */ /* 0x0001e2000810043f */
[----:B------:R-:W-:-:S13]  /*26c0*/  ISETP.GT.U32.AND P0, PT, R7, 0x1, PT ;  /* 0x000000010700780c */ /* 0x000fda0003f04070 */
[----:B0-----:R-:W-:Y:S05]  /*26d0*/  @P0 BRA `(.L_x_34) ;  /* 0x0000000000040947 */ /* 0x001fea0003800000 */
[----:B------:R-:W-:Y:S01]  /*26e0*/  BPT.TRAP 0x1 ;  /* 0x000000040000795c */ /* 0x000fe20000300000 */
.L_x_34:
[----:B------:R-:W-:Y:S01]  /*26f0*/  UIADD3 UR19, UR19, 0x1, URZ ;  /* 0x0000000113137890 */ /* 0x000fe2000fffe03f */
[C---:B------:R-:W-:Y:S01]  /*2700*/  ISETP.GT.AND P1, PT, R16.reuse, 0x1, PT ;  /* 0x000000011000780c */ /* 0x040fe20003f24270 */
[----:B------:R-:W-:Y:S02]  /*2710*/  VIADD R17, R17, 0x1 ;  /* 0x0000000111117836 */ /* 0x000fe40000000000 */
[----:B------:R-:W-:Y:S01]  /*2720*/  UISETP.NE.AND UP0, UPT, UR19, 0x1c, UPT ;  /* 0x0000001c1300788c */ /* 0x000fe2000bf05270 */
[----:B------:R-:W-:Y:S02]  /*2730*/  VIADD R16, R16, 0xffffffff ;  /* 0xffffffff10107836 */ /* 0x000fe40000000000 */
[C---:B------:R-:W-:Y:S01]  /*2740*/  ISETP.NE.AND P0, PT, R17.reuse, 0x1c, PT ;  /* 0x0000001c1100780c */ /* 0x040fe20003f05270 */
[----:B------:R-:W-:Y:S02]  /*2750*/  USEL UR8, URZ, 0x1, UP0 ;  /* 0x000000013f087887 */ /* 0x000fe40008000000 */
[----:B------:R-:W-:Y:S01]  /*2760*/  USEL UR19, UR19, URZ, UP0 ;  /* 0x0000003f13137287 */ /* 0x000fe20008000000 */
[----:B------:R-:W-:-:S03]  /*2770*/  SEL R17, R17, RZ, P0 ;  /* 0x000000ff11117207 */ /* 0x000fc60000000000 */
[----:B------:R-:W-:Y:S01]  /*2780*/  LOP3.LUT R88, R88, UR8, RZ, 0x3c, !PT ;  /* 0x0000000858587c12 */ /* 0x000fe2000f8e3cff */
[----:B------:R-:W-:Y:S01]  /*2790*/  UMOV UR8, 0x1 ;  /* 0x0000000100087882 */ /* 0x000fe20000000000 */
[----:B------:R-:W-:Y:S06]  /*27a0*/  @P1 BRA `(.L_x_35) ;  /* 0xfffffff800a41947 */ /* 0x000fec000383ffff */
.L_x_27:
[----:B------:R-:W-:Y:S01]  /*27b0*/  UISETP.NE.AND UP0, UPT, UR6, URZ, UPT ;  /* 0x0000003f0600728c */ /* 0x000fe2000bf05270 */
[----:B01----:R-:W0:Y:S01]  /*27c0*/  LDC R16, c[0x0][0x28c] ;  /* 0x0000a300ff107b82 */ /* 0x003e220000000800 */
[----:B------:R-:W-:Y:S02]  /*27d0*/  IMAD.U32 R17, RZ, RZ, UR24 ;  /* 0x00000018ff117e24 */ /* 0x000fe4000f8e00ff */
[----:B------:R-:W-:-:S06]  /*27e0*/  USEL UR6, URZ, 0x1, !UP0 ;  /* 0x000000013f067887 */ /* 0x000fcc000c000000 */
[----:B------:R-:W-:-:S13]  /*27f0*/  ISETP.NE.AND P0, PT, RZ, UR6, PT ;  /* 0x00000006ff007c0c */ /* 0x000fda000bf05270 */
[----:B------:R-:W-:Y:S05]  /*2800*/  @!P0 BRA `(.L_x_36) ;  /* 0x0000000000848947 */ /* 0x000fea0003800000 */
[----:B------:R-:W-:Y:S02]  /*2810*/  WARPGROUP.DEPBAR.LE gsb0, 0x0 ;  /* 0x00008000000079c5 */ /* 0x000fe40000010000 */
[----:B------:R-:W-:Y:S01]  /*2820*/  FADD R85, R24, R85 ;  /* 0x0000005518557221 */ /* 0x000fe20000000000 */
        /* <DEDUP_REMOVED lines=30> */
[----:B------:R-:W-:-:S07]  /*2a10*/  FADD R22, R22, R55 ;  /* 0x0000003716167221 */ /* 0x000fce0000000000 */
.L_x_36:
[----:B0-----:R-:W-:Y:S01]  /*2a20*/  ISETP.GE.AND P0, PT, R16, 0x1, PT ;  /* 0x000000011000780c */ /* 0x001fe20003f06270 */
[----:B------:R0:W-:Y:S01]  /*2a30*/  SYNCS.ARRIVE.TRANS64.A1T0 RZ, [R17+UR23], RZ ;  /* 0x000000ff11ff79a7 */ /* 0x0001e20008100017 */
[----:B------:R-:W-:-:S11]  /*2a40*/  WARPGROUP.DEPBAR.LE gsb0, 0x0 ;  /* 0x00008000000079c5 */ /* 0x000fd60000010000 */
[----:B------:R-:W-:Y:S05]  /*2a50*/  @!P0 BRA `(.L_x_37) ;  /* 0x0000000000488947 */ /* 0x000fea0003800000 */
[----:B------:R-:W-:-:S13]  /*2a60*/  ISETP.NE.AND P0, PT, R86, 0x3, PT ;  /* 0x000000035600780c */ /* 0x000fda0003f05270 */
[----:B------:R-:W-:Y:S05]  /*2a70*/  @!P0 BRA `(.L_x_38) ;  /* 0x0000000000048947 */ /* 0x000fea0003800000 */
[----:B------:R-:W-:Y:S01]  /*2a80*/  BPT.TRAP 0x1 ;  /* 0x000000040000795c */ /* 0x000fe20000300000 */
.L_x_38:
[----:B------:R-:W-:-:S13]  /*2a90*/  ISETP.NE.AND P0, PT, R13, RZ, PT ;  /* 0x000000ff0d00720c */ /* 0x000fda0003f05270 */
[----:B------:R-:W-:-:S05]  /*2aa0*/  VOTEU.ANY UP0, P0 ;  /* 0x00000000003f7886 */ /* 0x000fca0000000100 */
[----:B------:R-:W-:-:S06]  /*2ab0*/  @UP0 UIADD3 UR6, UR14, UR5, URZ ;  /* 0x000000050e060290 */ /* 0x000fcc000fffe03f */
[----:B------:R-:W-:Y:S02]  /*2ac0*/  IMAD.U32 R16, RZ, RZ, UR6 ;  /* 0x00000006ff107e24 */ /* 0x000fe4000f8e00ff */
[----:B------:R-:W-:-:S03]  /*2ad0*/  IMAD.U32 R19, RZ, RZ, UR6 ;  /* 0x00000006ff137e24 */ /* 0x000fc6000f8e00ff */
[----:B------:R-:W-:-:S05]  /*2ae0*/  @P0 SHF.R.U32.HI R16, RZ, 0x2, R16 ;  /* 0x00000002ff100819 */ /* 0x000fca0000011610 */
[----:B0-----:R-:W-:-:S04]  /*2af0*/  @P0 IMAD.WIDE.U32 R16, R16, 0x24924925, RZ ;  /* 0x2492492510100825 */ /* 0x001fc800078e00ff */
[----:B------:R-:W-:-:S05]  /*2b00*/  @P0 IMAD R16, R17, -0x1c, R19 ;  /* 0xffffffe411100824 */ /* 0x000fca00078e0213 */
[----:B------:R-:W-:-:S05]  /*2b10*/  @P0 LEA R16, R16, UR12, 0x3 ;  /* 0x0000000c10100c11 */ /* 0x000fca000f8e18ff */
[----:B------:R-:W-:-:S05]  /*2b20*/  @P0 VIADD R17, R16, 0xe0 ;  /* 0x000000e010110836 */ /* 0x000fca0000000000 */
[----:B------:R-:W-:-:S04]  /*2b30*/  @P0 PRMT R17, R12, 0x654, R17 ;  /* 0x000006540c110816 */ /* 0x000fc80000000011 */
[----:B------:R1:W-:Y:S01]  /*2b40*/  @P0 SYNCS.ARRIVE.TRANS64.RED.A1T0 RZ, [R17+URZ], RZ ;  /* 0x000000ff11ff09a7 */ /* 0x0003e2000810043f */
[----:B------:R-:W-:-:S13]  /*2b50*/  ISETP.GT.U32.AND P0, PT, R7, 0x1, PT ;  /* 0x000000010700780c */ /* 0x000fda0003f04070 */
[----:B-1----:R-:W-:Y:S05]  /*2b60*/  @P0 BRA `(.L_x_37) ;  /* 0x0000000000040947 */ /* 0x002fea0003800000 */
[----:B------:R-:W-:Y:S01]  /*2b70*/  BPT.TRAP 0x1 ;  /* 0x000000040000795c */ /* 0x000fe20000300000 */
.L_x_37:
[----:B------:R-:W-:Y:S01]  /*2b80*/  SHF.L.U32 R16, R87, 0x1f, RZ ;  /* 0x0000001f57107819 */ /* 0x000fe200000006ff */
[----:B------:R-:W-:Y:S01]  /*2b90*/  UIADD3 UR5, UR22, UR5, URZ ;  /* 0x0000000516057290 */ /* 0x000fe2000fffe03f */
[----:B------:R-:W1:Y:S01]  /*2ba0*/  LDC R31, c[0x0][0x288] ;  /* 0x0000a200ff1f7b82 */ /* 0x000e620000000800 */
[----:B------:R-:W-:Y:S01]  /*2bb0*/  UISETP.GE.U32.AND UP1, UPT, UR22, 0x1c, UPT ;  /* 0x0000001c1600788c */ /* 0x000fe2000bf26070 */
[----:B------:R-:W-:Y:S01]  /*2bc0*/  IMAD.SHL.U32 R24, R20, 0x2, RZ ;  /* 0x0000000214187824 */ /* 0x000fe200078e00ff */
[----:B------:R-:W-:Y:S02]  /*2bd0*/  UISETP.GT.U32.AND UP0, UPT, UR5, 0x1b, UPT ;  /* 0x0000001b0500788c */ /* 0x000fe4000bf04070 */
[----:B------:R-:W-:Y:S02]  /*2be0*/  USHF.R.U32.HI UR6, URZ, 0x2, UR5 ;  /* 0x000000023f067899 */ /* 0x000fe40008011605 */
[----:B------:R-:W-:Y:S01]  /*2bf0*/  UISETP.LT.U32.AND UP0, UPT, UR22, 0x1c, UP0 ;  /* 0x0000001c1600788c */ /* 0x000fe20008701070 */
[----:B------:R-:W4:Y:S01]  /*2c00*/  SYNCS.PHASECHK.TRANS64.TRYWAIT P0, [UR15+0x8], R16 ;  /* 0x00000810ff0075a7 */ /* 0x000f22000800014f */
[----:B------:R-:W-:Y:S01]  /*2c10*/  UIMAD.WIDE.U32 UR6, UR6, 0x24924925, URZ ;  /* 0x24924925060678a5 */ /* 0x000fe2000f8e003f */
[----:B------:R-:W-:Y:S01]  /*2c20*/  SHF.R.S32.HI R25, RZ, 0x1f, R24 ;  /* 0x0000001fff197819 */ /* 0x000fe20000011418 */
[----:B------:R-:W-:-:S02]  /*2c30*/  USEL UR8, URZ, 0x1, !UP0 ;  /* 0x000000013f087887 */ /* 0x000fc4000c000000 */
[----:B------:R-:W-:Y:S02]  /*2c40*/  UIMAD UR5, UR7, -0x1c, UR5 ;  /* 0xffffffe4070578a4 */ /* 0x000fe4000f8e0205 */
[----:B------:R-:W-:-:S04]  /*2c50*/  ULOP3.LUT UR4, UR4, UR8, URZ, 0x3c, !UPT ;  /* 0x0000000804047292 */ /* 0x000fc8000f8e3c3f */
[----:B------:R-:W-:Y:S01]  /*2c60*/  @UP1 ULOP3.LUT UR4, UR4, 0x1, UR7, 0x78, !UPT ;  /* 0x0000000104041892 */ /* 0x000fe2000f8e7807 */
[----:B-1--4-:R-:W-:Y:S11]  /*2c70*/  @!P0 BRA `(.L_x_39) ;  /* 0x0000004c00608947 */ /* 0x012ff60003800000 */
.L_x_157:
[----:B------:R-:W-:Y:S01]  /*2c80*/  IMAD.SHL.U32 R33, R4, 0x40, RZ ;  /* 0x0000004004217824 */ /* 0x000fe200078e00ff */
[----:B------:R-:W-:Y:S01]  /*2c90*/  ULDC UR8, c[0x0][0x284] ;  /* 0x0000a10000087ab9 */ /* 0x000fe20000000800 */
[----:B------:R-:W-:Y:S01]  /*2ca0*/  IMAD.SHL.U32 R4, R6, 0x40, RZ ;  /* 0x0000004006047824 */ /* 0x000fe200078e00ff */
[----:B------:R-:W-:Y:S01]  /*2cb0*/  SHF.R.S32.HI R32, RZ, 0x1f, R5 ;  /* 0x0000001fff207819 */ /* 0x000fe20000011405 */
[----:B------:R-:W-:Y:S01]  /*2cc0*/  ULDC.64 UR6, c[0x0][0x5d0] ;  /* 0x0001740000067ab9 */ /* 0x000fe20000000a00 */
[----:B------:R-:W-:Y:S01]  /*2cd0*/  SHF.R.S32.HI R30, RZ, 0x1f, R33 ;  /* 0x0000001fff1e7819 */ /* 0x000fe20000011421 */
[----:B0-----:R-:W-:Y:S01]  /*2ce0*/  IMAD.WIDE.U32 R16, R5, UR6, R24 ;  /* 0x0000000605107c25 */ /* 0x001fe2000f8e0018 */
[----:B------:R-:W-:-:S03]  /*2cf0*/  ISETP.GE.AND P0, PT, R4, UR8, PT ;  /* 0x0000000804007c0c */ /* 0x000fc6000bf06270 */
[----:B------:R-:W-:Y:S01]  /*2d00*/  IMAD R18, R32, UR6, RZ ;  /* 0x0000000620127c24 */ /* 0x000fe2000f8e02ff */
[C---:B------:R-:W-:Y:S02]  /*2d10*/  ISETP.GE.OR P0, PT, R33.reuse, R31, P0 ;  /* 0x0000001f2100720c */ /* 0x040fe40000706670 */
[----:B------:R-:W-:Y:S01]  /*2d20*/  IADD3 R16, P1, R33, R16, RZ ;  /* 0x0000001021107210 */ /* 0x000fe20007f3e0ff */
[----:B------:R-:W-:-:S05]  /*2d30*/  IMAD R19, R5, UR7, R18 ;  /* 0x0000000705137c24 */ /* 0x000fca000f8e0212 */
[----:B------:R-:W-:-:S05]  /*2d40*/  IADD3.X R17, R30, R17, R19, P1, !PT ;  /* 0x000000111e117210 */ /* 0x000fca0000ffe413 */
[----:B------:R-:W-:Y:S05]  /*2d50*/  @P0 BRA `(.L_x_40) ;  /* 0x0000002400a80947 */ /* 0x000fea0003800000 */
[----:B------:R-:W0:Y:S01]  /*2d60*/  LDC.64 R26, c[0x0][0x5c8] ;  /* 0x00017200ff1a7b82 */ /* 0x000e220000000a00 */
[----:B------:R-:W-:Y:S01]  /*2d70*/  IMAD.WIDE R28, R6, 0x40, R10 ;  /* 0x00000040061c7825 */ /* 0x000fe200078e020a */
[----:B------:R-:W-:Y:S01]  /*2d80*/  ULDC.64 UR6, c[0x0][0x5c0] ;  /* 0x0001700000067ab9 */ /* 0x000fe20000000a00 */
[----:B------:R-:W-:Y:S02]  /*2d90*/  BSSY B0, `(.L_x_40) ;  /* 0x0000266000007945 */ /* 0x000fe40003800000 */
[-C--:B0-----:R-:W-:Y:S02]  /*2da0*/  IMAD R6, R29, R26.reuse, RZ ;  /* 0x0000001a1d067224 */ /* 0x081fe400078e02ff */
[----:B------:R-:W-:-:S04]  /*2db0*/  IMAD.WIDE.U32 R16, R28, R26, R16 ;  /* 0x0000001a1c107225 */ /* 0x000fc800078e0010 */
[----:B------:R-:W-:Y:S01]  /*2dc0*/  IMAD R19, R28, R27, R6 ;  /* 0x0000001b1c137224 */ /* 0x000fe200078e0206 */
[----:B------:R-:W-:Y:S02]  /*2dd0*/  LEA R18, P0, R26, R16, 0x3 ;  /* 0x000000101a127211 */ /* 0x000fe400078018ff */
[----:B------:R-:W-:Y:S01]  /*2de0*/  IADD3 R16, P1, R16, UR6, RZ ;  /* 0x0000000610107c10 */ /* 0x000fe2000ff3e0ff */
[----:B------:R-:W-:Y:S01]  /*2df0*/  IMAD.IADD R19, R17, 0x1, R19 ;  /* 0x0000000111137824 */ /* 0x000fe200078e0213 */
[----:B------:R-:W-:-:S04]  /*2e00*/  IADD3 R18, P2, R18, UR6, RZ ;  /* 0x0000000612127c10 */ /* 0x000fc8000ff5e0ff */
[----:B------:R-:W-:Y:S01]  /*2e10*/  LEA.HI.X R6, R26, R19, R27, 0x3, P0 ;  /* 0x000000131a067211 */ /* 0x000fe200000f1c1b */
[----:B------:R-:W-:Y:S01]  /*2e20*/  IMAD R26, R20, -0x2, R31 ;  /* 0xfffffffe141a7824 */ /* 0x000fe200078e021f */
[----:B---3-5:R-:W-:Y:S02]  /*2e30*/  FSETP.NEU.AND P0, PT, R15, RZ, PT ;  /* 0x000000ff0f00720b */ /* 0x028fe40003f0d000 */
[----:B------:R-:W-:Y:S01]  /*2e40*/  IADD3.X R17, R19, UR7, RZ, P1, !PT ;  /* 0x0000000713117c10 */ /* 0x000fe20008ffe4ff */
[----:B------:R-:W-:Y:S01]  /*2e50*/  IMAD.IADD R26, R26, 0x1, -R33 ;  /* 0x000000011a1a7824 */ /* 0x000fe200078e0a21 */
[----:B------:R-:W-:Y:S01]  /*2e60*/  IADD3.X R19, R6, UR7, RZ, P2, !PT ;  /* 0x0000000706137c10 */ /* 0x000fe200097fe4ff */
[----:B------:R-:W-:-:S08]  /*2e70*/  IMAD.IADD R6, R21, 0x1, -R4 ;  /* 0x0000000115067824 */ /* 0x000fd000078e0a04 */
[----:B------:R-:W-:Y:S05]  /*2e80*/  @!P0 BRA `(.L_x_41) ;  /* 0x0000001c00188947 */ /* 0x000fea0003800000 */
[----:B------:R-:W-:Y:S01]  /*2e90*/  ULDC.64 UR6, c[0x0][0x5b8] ;  /* 0x00016e0000067ab9 */ /* 0x000fe20000000a00 */
[----:B------:R-:W-:Y:S01]  /*2ea0*/  ULDC.64 UR8, c[0x0][0x5a8] ;  /* 0x00016a0000087ab9 */ /* 0x000fe20000000a00 */
[----:B------:R-:W-:Y:S01]  /*2eb0*/  IMAD.WIDE.U32 R24, R5, UR6, R24 ;  /* 0x0000000605187c25 */ /* 0x000fe2000f8e0018 */
[----:B------:R-:W-:Y:S03]  /*2ec0*/  BSSY B1, `(.L_x_42) ;  /* 0x0000010000017945 */ /* 0x000fe60003800000 */
[----:B------:R-:W-:Y:S01]  /*2ed0*/  IMAD R4, R32, UR6, RZ ;  /* 0x0000000620047c24 */ /* 0x000fe2000f8e02ff */
[----:B------:R-:W-:-:S03]  /*2ee0*/  IADD3 R24, P0, R33, R24, RZ ;  /* 0x0000001821187210 */ /* 0x000fc60007f1e0ff */
[----:B------:R-:W-:Y:S01]  /*2ef0*/  IMAD R5, R5, UR7, R4 ;  /* 0x0000000705057c24 */ /* 0x000fe2000f8e0204 */
[----:B------:R-:W-:Y:S02]  /*2f00*/  ULDC.64 UR6, c[0x0][0x5b0] ;  /* 0x00016c0000067ab9 */ /* 0x000fe40000000a00 */
[----:B------:R-:W-:Y:S02]  /*2f10*/  IMAD R27, R29, UR6, RZ ;  /* 0x000000061d1b7c24 */ /* 0x000fe4000f8e02ff */
[----:B------:R-:W-:Y:S02]  /*2f20*/  IADD3.X R25, R30, R25, R5, P0, !PT ;  /* 0x000000191e197210 */ /* 0x000fe400007fe405 */
[----:B------:R-:W-:Y:S01]  /*2f30*/  ISETP.GE.AND P0, PT, R26, 0x1, PT ;  /* 0x000000011a00780c */ /* 0x000fe20003f06270 */
[C---:B------:R-:W-:Y:S02]  /*2f40*/  IMAD R27, R28.reuse, UR7, R27 ;  /* 0x000000071c1b7c24 */ /* 0x040fe4000f8e021b */
[----:B------:R-:W-:Y:S01]  /*2f50*/  IMAD.WIDE.U32 R4, R28, UR6, R24 ;  /* 0x000000061c047c25 */ /* 0x000fe2000f8e0018 */
[----:B------:R-:W-:-:S02]  /*2f60*/  ISETP.LT.OR P3, PT, R6, 0x1, !P0 ;  /* 0x000000010600780c */ /* 0x000fc40004761670 */
[----:B------:R-:W-:-:S04]  /*2f70*/  IADD3 R4, P1, R4, UR8, RZ ;  /* 0x0000000804047c10 */ /* 0x000fc8000ff3e0ff */
[--C-:B------:R-:W-:Y:S02]  /*2f80*/  IADD3.X R5, R5, UR9, R27.reuse, P1, !PT ;  /* 0x0000000905057c10 */ /* 0x100fe40008ffe41b */
[----:B------:R-:W-:-:S05]  /*2f90*/  PRMT R27, RZ, 0x7610, R27 ;  /* 0x00007610ff1b7816 */ /* 0x000fca000000001b */
[----:B------:R-:W-:Y:S05]  /*2fa0*/  @P3 BRA `(.L_x_43) ;  /* 0x0000000000043947 */ /* 0x000fea0003800000 */
[----:B------:R0:W5:Y:S02]  /*2fb0*/  LDG.E.U8 R27, desc[UR20][R4.64] ;  /* 0x00000014041b7981 */ /* 0x000164000c1e1100 */
.L_x_43:
[----:B------:R-:W-:Y:S05]  /*2fc0*/  BSYNC B1 ;  /* 0x0000000000017941 */ /* 0x000fea0003800000 */
.L_x_42:
[----:B-----5:R-:W-:Y:S01]  /*2fd0*/  LOP3.LUT R27, R27, 0xff, RZ, 0xc0, !PT ;  /* 0x000000ff1b1b7812 */ /* 0x020fe200078ec0ff */
[----:B------:R-:W-:Y:S01]  /*2fe0*/  BSSY B1, `(.L_x_44) ;  /* 0x000000c000017945 */ /* 0x000fe20003800000 */
[----:B------:R-:W-:Y:S02]  /*2ff0*/  ISETP.GE.AND P1, PT, R26, 0x2, PT ;  /* 0x000000021a00780c */ /* 0x000fe40003f26270 */
[----:B------:R-:W-:Y:S02]  /*3000*/  F2FP.F16.E5M2.UNPACK_B R27, R27 ;  /* 0x0000001bff1b723e */ /* 0x000fe400020004ff */
[----:B------:R-:W-:-:S03]  /*3010*/  ISETP.LT.OR P2, PT, R6, 0x1, !P1 ;  /* 0x000000010600780c */ /* 0x000fc60004f41670 */
[----:B------:R-:W-:Y:S01]  /*3020*/  HADD2.F32 R30, -RZ, R27.H0_H0 ;  /* 0x2000001bff1e7230 */ /* 0x000fe20000004100 */
[----:B------:R-:W-:-:S04]  /*3030*/  PRMT R27, RZ, 0x7610, R27 ;  /* 0x00007610ff1b7816 */ /* 0x000fc8000000001b */
[----:B------:R-:W-:-:S04]  /*3040*/  FMUL R30, R30, R15 ;  /* 0x0000000f1e1e7220 */ /* 0x000fc80000400000 */
[----:B--2---:R-:W-:-:S05]  /*3050*/  FFMA R30, R85, R14, R30 ;  /* 0x0000000e551e7223 */ /* 0x004fca000000001e */
[----:B------:R-:W-:-:S05]  /*3060*/  F2FP.SATFINITE.E5M2.F32.PACK_AB_MERGE_C R31, RZ, R30, RZ ;  /* 0x0000001eff1f723e */ /* 0x000fca00048060ff */
[----:B------:R1:W-:Y:S01]  /*3070*/  @!P3 STG.E.U8 desc[UR20][R16.64], R31 ;  /* 0x0000001f1000b986 */ /* 0x0003e2000c101114 */
[----:B------:R-:W-:Y:S05]  /*3080*/  @P2 BRA `(.L_x_45) ;  /* 0x0000000000042947 */ /* 0x000fea0003800000 */
[----:B------:R2:W5:Y:S02]  /*3090*/  LDG.E.U8 R27, desc[UR20][R4.64+0x1] ;  /* 0x00000114041b7981 */ /* 0x000564000c1e1100 */
.L_x_45:
[----:B------:R-:W-:Y:S05]  /*30a0*/  BSYNC B1 ;  /* 0x0000000000017941 */ /* 0x000fea0003800000 */
.L_x_44:
[----:B-----5:R-:W-:Y:S01]  /*30b0*/  LOP3.LUT R27, R27, 0xff, RZ, 0xc0, !PT ;  /* 0x000000ff1b1b7812 */ /* 0x020fe200078ec0ff */
[----:B------:R-:W-:Y:S01]  /*30c0*/  BSSY B1, `(.L_x_46) ;  /* 0x0000012000017945 */ /* 0x000fe20003800000 */
[----:B-1----:R-:W-:Y:S02]  /*30d0*/  IADD3 R31, P3, R28, 0x8, RZ ;  /* 0x000000081c1f7810 */ /* 0x002fe40007f7e0ff */
[----:B------:R-:W-:Y:S02]  /*30e0*/  F2FP.F16.E5M2.UNPACK_B R27, R27 ;  /* 0x0000001bff1b723e */ /* 0x000fe400020004ff */
[----:B------:R-:W-:Y:S01]  /*30f0*/  ISETP.LT.OR P0, PT, R6, 0x9, !P0 ;  /* 0x000000090600780c */ /* 0x000fe20004701670 */
[----:B------:R-:W-:Y:S02]  /*3100*/  IMAD.X R29, RZ, RZ, R29, P3 ;  /* 0x000000ffff1d7224 */ /* 0x000fe400018e061d */
[----:B------:R-:W-:Y:S02]  /*3110*/  HADD2.F32 R28, -RZ, R27.H0_H0 ;  /* 0x2000001bff1c7230 */ /* 0x000fe40000004100 */
[----:B------:R-:W-:-:S04]  /*3120*/  IMAD.WIDE.U32 R24, R31, UR6, R24 ;  /* 0x000000061f187c25 */ /* 0x000fc8000f8e0018 */
[----:B------:R-:W-:Y:S01]  /*3130*/  FMUL R27, R28, R15 ;  /* 0x0000000f1c1b7220 */ /* 0x000fe20000400000 */
[----:B------:R-:W-:Y:S01]  /*3140*/  IMAD R28, R29, UR6, RZ ;  /* 0x000000061d1c7c24 */ /* 0x000fe2000f8e02ff */
[----:B------:R-:W-:Y:S02]  /*3150*/  IADD3 R24, P3, R24, UR8, RZ ;  /* 0x0000000818187c10 */ /* 0x000fe4000ff7e0ff */
[----:B------:R-:W-:Y:S01]  /*3160*/  FFMA R27, R84, R14, R27 ;  /* 0x0000000e541b7223 */ /* 0x000fe2000000001b */
[----:B------:R-:W-:-:S04]  /*3170*/  IMAD R31, R31, UR7, R28 ;  /* 0x000000071f1f7c24 */ /* 0x000fc8000f8e021c */
[----:B------:R-:W-:Y:S02]  /*3180*/  F2FP.SATFINITE.E5M2.F32.PACK_AB_MERGE_C R29, RZ, R27, RZ ;  /* 0x0000001bff1d723e */ /* 0x000fe400048060ff */
[----:B------:R-:W-:Y:S02]  /*3190*/  IADD3.X R25, R25, UR9, R31, P3, !PT ;  /* 0x0000000919197c10 */ /* 0x000fe40009ffe41f */
[----:B------:R-:W-:Y:S01]  /*31a0*/  PRMT R27, RZ, 0x7610, R27 ;  /* 0x00007610ff1b7816 */ /* 0x000fe2000000001b */
[----:B------:R1:W-:Y:S01]  /*31b0*/  @!P2 STG.E.U8 desc[UR20][R16.64+0x1], R29 ;  /* 0x0000011d1000a986 */ /* 0x0003e2000c101114 */
[----:B------:R-:W-:Y:S05]  /*31c0*/  @P0 BRA `(.L_x_47) ;  /* 0x0000000000040947 */ /* 0x000fea0003800000 */
[----:B------:R3:W5:Y:S02]  /*31d0*/  LDG.E.U8 R27, desc[UR20][R24.64] ;  /* 0x00000014181b7981 */ /* 0x000764000c1e1100 */
.L_x_47:
[----:B------:R-:W-:Y:S05]  /*31e0*/  BSYNC B1 ;  /* 0x0000000000017941 */ /* 0x000fea0003800000 */
.L_x_46:
[----:B-----5:R-:W-:Y:S01]  /*31f0*/  LOP3.LUT R27, R27, 0xff, RZ, 0xc0, !PT ;  /* 0x000000ff1b1b7812 */ /* 0x020fe200078ec0ff */
[----:B------:R-:W-:Y:S01]  /*3200*/  BSSY B1, `(.L_x_48) ;  /* 0x000000b000017945 */ /* 0x000fe20003800000 */
[----:B------:R-:W-:Y:S02]  /*3210*/  ISETP.LT.OR P1, PT, R6, 0x9, !P1 ;  /* 0x000000090600780c */ /* 0x000fe40004f21670 */
[----:B------:R-:W-:-:S05]  /*3220*/  F2FP.F16.E5M2.UNPACK_B R27, R27 ;  /* 0x0000001bff1b723e */ /* 0x000fca00020004ff */
[----:B------:R-:W-:Y:S01]  /*3230*/  HADD2.F32 R28, -RZ, R27.H0_H0 ;  /* 0x2000001bff1c7230 */ /* 0x000fe20000004100 */
[----:B------:R-:W-:-:S04]  /*3240*/  PRMT R27, RZ, 0x7610, R27 ;  /* 0x00007610ff1b7816 */ /* 0x000fc8000000001b */
[----:B------:R-:W-:-:S04]  /*3250*/  FMUL R28, R28, R15 ;  /* 0x0000000f1c1c7220 */ /* 0x000fc80000400000 */
[----:B------:R-:W-:-:S05]  /*3260*/  FFMA R28, R83, R14, R28 ;  /* 0x0000000e531c7223 */ /* 0x000fca000000001c */
[----:B-1----:R-:W-:-:S05]  /*3270*/  F2FP.SATFINITE.E5M2.F32.PACK_AB_MERGE_C R29, RZ, R28, RZ ;  /* 0x0000001cff1d723e */ /* 0x002fca00048060ff */
[----:B------:R1:W-:Y:S01]  /*3280*/  @!P0 STG.E.U8 desc[UR20][R18.64], R29 ;  /* 0x0000001d12008986 */ /* 0x0003e2000c101114 */
[----:B------:R-:W-:Y:S05]  /*3290*/  @P1 BRA `(.L_x_49) ;  /* 0x0000000000041947 */ /* 0x000fea0003800000 */
[----:B------:R4:W5:Y:S02]  /*32a0*/  LDG.E.U8 R27, desc[UR20][R24.64+0x1] ;  /* 0x00000114181b7981 */ /* 0x000964000c1e1100 */
.L_x_49:
[----:B------:R-:W-:Y:S05]  /*32b0*/  BSYNC B1 ;  /* 0x0000000000017941 */ /* 0x000fea0003800000 */
.L_x_48:
[----:B-----5:R-:W-:Y:S01]  /*32c0*/  LOP3.LUT R27, R27, 0xff, RZ, 0xc0, !PT ;  /* 0x000000ff1b1b7812 */ /* 0x020fe200078ec0ff */
[----:B------:R-:W-:Y:S01]  /*32d0*/  BSSY B1, `(.L_x_50) ;  /* 0x000000c000017945 */ /* 0x000fe20003800000 */
[----:B------:R-:W-:Y:S02]  /*32e0*/  ISETP.GE.AND P0, PT, R26, 0x9, PT ;  /* 0x000000091a00780c */ /* 0x000fe40003f06270 */
[----:B------:R-:W-:Y:S02]  /*32f0*/  F2FP.F16.E5M2.UNPACK_B R27, R27 ;  /* 0x0000001bff1b723e */ /* 0x000fe400020004ff */
[----:B------:R-:W-:-:S03]  /*3300*/  ISETP.LT.OR P2, PT, R6, 0x1, !P0 ;  /* 0x000000010600780c */ /* 0x000fc60004741670 */
[----:B------:R-:W-:-:S05]  /*3310*/  HADD2.F32 R28, -RZ, R27.H0_H0 ;  /* 0x2000001bff1c7230 */ /* 0x000fca0000004100 */
[----:B------:R-:W-:-:S04]  /*3320*/  FMUL R27, R28, R15 ;  /* 0x0000000f1c1b7220 */ /* 0x000fc80000400000 */
[----:B------:R-:W-:-:S05]  /*3330*/  FFMA R27, R82, R14, R27 ;  /* 0x0000000e521b7223 */ /* 0x000fca000000001b */
[----:B-1----:R-:W-:Y:S02]  /*3340*/  F2FP.SATFINITE.E5M2.F32.PACK_AB_MERGE_C R29, RZ, R27, RZ ;  /* 0x0000001bff1d723e */ /* 0x002fe400048060ff */
[----:B------:R-:W-:-:S03]  /*3350*/  PRMT R27, RZ, 0x7610, R27 ;  /* 0x00007610ff1b7816 */ /* 0x000fc6000000001b */
[----:B------:R1:W-:Y:S01]  /*3360*/  @!P1 STG.E.U8 desc[UR20][R18.64+0x1], R29 ;  /* 0x0000011d12009986 */ /* 0x0003e2000c101114 */
[----:B------:R-:W-:Y:S05]  /*3370*/  @P2 BRA `(.L_x_51) ;  /* 0x0000000000042947 */ /* 0x000fea0003800000 */
[----:B------:R0:W5:Y:S02]  /*3380*/  LDG.E.U8 R27, desc[UR20][R4.64+0x8] ;  /* 0x00000814041b7981 */ /* 0x000164000c1e1100 */
.L_x_51:
[----:B------:R-:W-:Y:S05]  /*3390*/  BSYNC B1 ;  /* 0x0000000000017941 */ /* 0x000fea0003800000 */
.L_x_50:
        /* <DEDUP_REMOVED lines=13> */
.L_x_53:
[----:B------:R-:W-:Y:S05]  /*3470*/  BSYNC B1 ;  /* 0x0000000000017941 */ /* 0x000fea0003800000 */
.L_x_52:
[----:B-----5:R-:W-:Y:S01]  /*3480*/  LOP3.LUT R27, R27, 0xff, RZ, 0xc0, !PT ;  /* 0x000000ff1b1b7812 */ /* 0x020fe200078ec0ff */
[----:B------:R-:W-:Y:S01]  /*3490*/  BSSY B1, `(.L_x_54) ;  /* 0x000000b000017945 */ /* 0x000fe20003800000 */
[----:B------:R-:W-:Y:S02]  /*34a0*/  ISETP.LT.OR P0, PT, R6, 0x9, !P0 ;  /* 0x000000090600780c */ /* 0x000fe40004701670 */
[----:B------:R-:W-:-:S05]  /*34b0*/  F2FP.F16.E5M2.UNPACK_B R27, R27 ;  /* 0x0000001bff1b723e */ /* 0x000fca00020004ff */
        /* <DEDUP_REMOVED lines=8> */
.L_x_55:
[----:B------:R-:W-:Y:S05]  /*3540*/  BSYNC B1 ;  /* 0x0000000000017941 */ /* 0x000fea0003800000 */
.L_x_54:
        /* <DEDUP_REMOVED lines=12> */
.L_x_57:
[----:B------:R-:W-:Y:S05]  /*3610*/  BSYNC B1 ;  /* 0x0000000000017941 */ /* 0x000fea0003800000 */
.L_x_56:
        /* <DEDUP_REMOVED lines=13> */
.L_x_59:
[----:B------:R-:W-:Y:S05]  /*36f0*/  BSYNC B1 ;  /* 0x0000000000017941 */ /* 0x000fea0003800000 */
.L_x_58:
        /* <DEDUP_REMOVED lines=13> */
.L_x_61:
[----:B------:R-:W-:Y:S05]  /*37d0*/  BSYNC B1 ;  /* 0x0000000000017941 */ /* 0x000fea0003800000 */
.L_x_60:
        /* <DEDUP_REMOVED lines=12> */
.L_x_63:
[----:B------:R-:W-:Y:S05]  /*38a0*/  BSYNC B1 ;  /* 0x0000000000017941 */ /* 0x000fea0003800000 */
.L_x_62:
        /* <DEDUP_REMOVED lines=12> */
.L_x_65:
[----:B------:R-:W-:Y:S05]  /*3970*/  BSYNC B1 ;  /* 0x0000000000017941 */ /* 0x000fea0003800000 */
.L_x_64:
        /* <DEDUP_REMOVED lines=13> */
.L_x_67:
[----:B------:R-:W-:Y:S05]  /*3a50*/  BSYNC B1 ;  /* 0x0000000000017941 */ /* 0x000fea0003800000 */
.L_x_66:
        /* <DEDUP_REMOVED lines=13> */
.L_x_69:
[----:B------:R-:W-:Y:S05]  /*3b30*/  BSYNC B1 ;  /* 0x0000000000017941 */ /* 0x000fea0003800000 */
.L_x_68:
        /* <DEDUP_REMOVED lines=12> */
.L_x_71:
[----:B------:R-:W-:Y:S05]  /*3c00*/  BSYNC B1 ;  /* 0x0000000000017941 */ /* 0x000fea0003800000 */
.L_x_70:
        /* <DEDUP_REMOVED lines=12> */
.L_x_73:
[----:B------:R-:W-:Y:S05]  /*3cd0*/  BSYNC B1 ;  /* 0x0000000000017941 */ /* 0x000fea0003800000 */
.L_x_72:
        /* <DEDUP_REMOVED lines=13> */
.L_x_75:
[----:B------:R-:W-:Y:S05]  /*3db0*/  BSYNC B1 ;  /* 0x0000000000017941 */ /* 0x000fea0003800000 */
.L_x_74:
        /* <DEDUP_REMOVED lines=13> */
.L_x_77:
[----:B------:R-:W-:Y:S05]  /*3e90*/  BSYNC B1 ;  /* 0x0000000000017941 */ /* 0x000fea0003800000 */
.L_x_76:
        /* <DEDUP_REMOVED lines=12> */
.L_x_79:
[----:B------:R-:W-:Y:S05]  /*3f60*/  BSYNC B1 ;  /* 0x0000000000017941 */ /* 0x000fea0003800000 */
.L_x_78:
        /* <DEDUP_REMOVED lines=12> */
.L_x_81:
[----:B------:R-:W-:Y:S05]  /*4030*/  BSYNC B1 ;  /* 0x0000000000017941 */ /* 0x000fea0003800000 */
.L_x_80:
        /* <DEDUP_REMOVED lines=13> */
.L_x_83:
[----:B------:R-:W-:Y:S05]  /*4110*/  BSYNC B1 ;  /* 0x0000000000017941 */ /* 0x000fea0003800000 */
.L_x_82:
        /* <DEDUP_REMOVED lines=13> */
.L_x_85:
[----:B------:R-:W-:Y:S05]  /*41f0*/  BSYNC B1 ;  /* 0x0000000000017941 */ /* 0x000fea0003800000 */
.L_x_84:
        /* <DEDUP_REMOVED lines=12> */
.L_x_87:
[----:B------:R-:W-:Y:S05]  /*42c0*/  BSYNC B1 ;  /* 0x0000000000017941 */ /* 0x000fea0003800000 */
.L_x_86:
        /* <DEDUP_REMOVED lines=12> */
.L_x_89:
[----:B------:R-:W-:Y:S05]  /*4390*/  BSYNC B1 ;  /* 0x0000000000017941 */ /* 0x000fea0003800000 */
.L_x_88:
        /* <DEDUP_REMOVED lines=13> */
.L_x_91:
[----:B------:R-:W-:Y:S05]  /*4470*/  BSYNC B1 ;  /* 0x0000000000017941 */ /* 0x000fea0003800000 */
.L_x_90:
        /* <DEDUP_REMOVED lines=13> */
.L_x_93:
[----:B------:R-:W-:Y:S05]  /*4550*/  BSYNC B1 ;  /* 0x0000000000017941 */ /* 0x000fea0003800000 */
.L_x_92:
        /* <DEDUP_REMOVED lines=12> */
.L_x_95:
[----:B------:R-:W-:Y:S05]  /*4620*/  BSYNC B1 ;  /* 0x0000000000017941 */ /* 0x000fea0003800000 */
.L_x_94:
        /* <DEDUP_REMOVED lines=12> */
.L_x_97:
[----:B------:R-:W-:Y:S05]  /*46f0*/  BSYNC B1 ;  /* 0x0000000000017941 */ /* 0x000fea0003800000 */
.L_x_96:
        /* <DEDUP_REMOVED lines=13> */
.L_x_99:
[----:B------:R-:W-:Y:S05]  /*47d0*/  BSYNC B1 ;  /* 0x0000000000017941 */ /* 0x000fea0003800000 */
.L_x_98:
[----:B-----5:R-:W-:Y:S01]  /*47e0*/  LOP3.LUT R27, R27, 0xff, RZ, 0xc0, !PT ;  /* 0x000000ff1b1b7812 */ /* 0x020fe200078ec0ff */
[----:B------:R-:W-:Y:S01]  /*47f0*/  BSSY B1, `(.L_x_100) ;  /* 0x000000c000017945 */ /* 0x000fe20003800000 */
[----:B------:R-:W-:Y:S02]  /*4800*/  ISETP.GE.AND P1, PT, R26, 0x3a, PT ;  /* 0x0000003a1a00780c */ /* 0x000fe40003f26270 */
[----:B------:R-:W-:Y:S02]  /*4810*/  F2FP.F16.E5M2.UNPACK_B R27, R27 ;  /* 0x0000001bff1b723e */ /* 0x000fe400020004ff */
[----:B------:R-:W-:Y:S02]  /*4820*/  ISETP.LT.OR P3, PT, R6, 0x1, !P1 ;  /* 0x000000010600780c */ /* 0x000fe40004f61670 */
[----:B------:R-:W-:Y:S01]  /*4830*/  PRMT R26, RZ, 0x7610, R26 ;  /* 0x00007610ff1a7816 */ /* 0x000fe2000000001a */
[----:B------:R-:W-:-:S05]  /*4840*/  HADD2.F32 R28, -RZ, R27.H0_H0 ;  /* 0x2000001bff1c7230 */ /* 0x000fca0000004100 */
[----:B------:R-:W-:-:S04]  /*4850*/  FMUL R28, R28, R15 ;  /* 0x0000000f1c1c7220 */ /* 0x000fc80000400000 */
[----:B------:R-:W-:-:S05]  /*4860*/  FFMA R28, R57, R14, R28 ;  /* 0x0000000e391c7223 */ /* 0x000fca000000001c */
[----:B------:R-:W-:-:S05]  /*4870*/  F2FP.SATFINITE.E5M2.F32.PACK_AB_MERGE_C R27, RZ, R28, RZ ;  /* 0x0000001cff1b723e */ /* 0x000fca00048060ff */
[----:B------:R0:W-:Y:S01]  /*4880*/  @!P2 STG.E.U8 desc[UR20][R16.64+0x38], R27 ;  /* 0x0000381b1000a986 */ /* 0x0001e2000c101114 */
[----:B------:R-:W-:Y:S05]  /*4890*/  @P3 BRA `(.L_x_101) ;  /* 0x0000000000043947 */ /* 0x000fea0003800000 */
[----:B------:R0:W5:Y:S02]  /*48a0*/  LDG.E.U8 R26, desc[UR20][R4.64+0x39] ;  /* 0x00003914041a7981 */ /* 0x000164000c1e1100 */
.L_x_101:
[----:B------:R-:W-:Y:S05]  /*48b0*/  BSYNC B1 ;  /* 0x0000000000017941 */ /* 0x000fea0003800000 */
.L_x_100:
[----:B-----5:R-:W-:Y:S01]  /*48c0*/  LOP3.LUT R26, R26, 0xff, RZ, 0xc0, !PT ;  /* 0x000000ff1a1a7812 */ /* 0x020fe200078ec0ff */
[----:B------:R-:W-:Y:S01]  /*48d0*/  BSSY B1, `(.L_x_102) ;  /* 0x000000b000017945 */ /* 0x000fe20003800000 */
[----:B------:R-:W-:Y:S02]  /*48e0*/  ISETP.LT.OR P0, PT, R6, 0x9, !P0 ;  /* 0x000000090600780c */ /* 0x000fe40004701670 */
[----:B------:R-:W-:Y:S02]  /*48f0*/  F2FP.F16.E5M2.UNPACK_B R26, R26 ;  /* 0x0000001aff1a723e */ /* 0x000fe400020004ff */
[----:B0-2---:R-:W-:-:S03]  /*4900*/  PRMT R4, RZ, 0x7610, R4 ;  /* 0x00007610ff047816 */ /* 0x005fc60000000004 */
[----:B------:R-:W-:-:S05]  /*4910*/  HADD2.F32 R26, -RZ, R26.H0_H0 ;  /* 0x2000001aff1a7230 */ /* 0x000fca0000004100 */
[----:B------:R-:W-:-:S04]  /*4920*/  FMUL R5, R26, R15 ;  /* 0x0000000f1a057220 */ /* 0x000fc80000400000 */
[----:B------:R-:W-:-:S05]  /*4930*/  FFMA R5, R56, R14, R5 ;  /* 0x0000000e38057223 */ /* 0x000fca0000000005 */
[----:B------:R-:W-:-:S05]  /*4940*/  F2FP.SATFINITE.E5M2.F32.PACK_AB_MERGE_C R5, RZ, R5, RZ ;  /* 0x00000005ff05723e */ /* 0x000fca00048060ff */
[----:B------:R0:W-:Y:S01]  /*4950*/  @!P3 STG.E.U8 desc[UR20][R16.64+0x39], R5 ;  /* 0x000039051000b986 */ /* 0x0001e2000c101114 */
[----:B------:R-:W-:Y:S05]  /*4960*/  @P0 BRA `(.L_x_103) ;  /* 0x0000000000040947 */ /* 0x000fea0003800000 */
[----:B------:R2:W5:Y:S02]  /*4970*/  LDG.E.U8 R4, desc[UR20][R24.64+0x38] ;  /* 0x0000381418047981 */ /* 0x000564000c1e1100 */
.L_x_103:
[----:B------:R-:W-:Y:S05]  /*4980*/  BSYNC B1 ;  /* 0x0000000000017941 */ /* 0x000fea0003800000 */
.L_x_102:
[----:B-----5:R-:W-:Y:S01]  /*4990*/  LOP3.LUT R4, R4, 0xff, RZ, 0xc0, !PT ;  /* 0x000000ff04047812 */ /* 0x020fe200078ec0ff */
[----:B------:R-:W-:Y:S01]  /*49a0*/  BSSY B1, `(.L_x_104) ;  /* 0x000000b000017945 */ /* 0x000fe20003800000 */
[----:B------:R-:W-:Y:S02]  /*49b0*/  ISETP.LT.OR P1, PT, R6, 0x9, !P1 ;  /* 0x000000090600780c */ /* 0x000fe40004f21670 */
[----:B------:R-:W-:-:S05]  /*49c0*/  F2FP.F16.E5M2.UNPACK_B R4, R4 ;  /* 0x00000004ff04723e */ /* 0x000fca00020004ff */
[----:B------:R-:W-:-:S05]  /*49d0*/  HADD2.F32 R4, -RZ, R4.H0_H0 ;  /* 0x20000004ff047230 */ /* 0x000fca0000004100 */
[----:B------:R-:W-:-:S04]  /*49e0*/  FMUL R4, R4, R15 ;  /* 0x0000000f04047220 */ /* 0x000fc80000400000 */
[----:B------:R-:W-:-:S05]  /*49f0*/  FFMA R4, R23, R14, R4 ;  /* 0x0000000e17047223 */ /* 0x000fca0000000004 */
[----:B0-----:R-:W-:Y:S02]  /*4a00*/  F2FP.SATFINITE.E5M2.F32.PACK_AB_MERGE_C R5, RZ, R4, RZ ;  /* 0x00000004ff05723e */ /* 0x001fe400048060ff */
[----:B------:R-:W-:-:S03]  /*4a10*/  PRMT R4, RZ, 0x7610, R4 ;  /* 0x00007610ff047816 */ /* 0x000fc60000000004 */
[----:B------:R0:W-:Y:S01]  /*4a20*/  @!P0 STG.E.U8 desc[UR20][R18.64+0x38], R5 ;  /* 0x0000380512008986 */ /* 0x0001e2000c101114 */
[----:B------:R-:W-:Y:S05]  /*4a30*/  @P1 BRA `(.L_x_105) ;  /* 0x0000000000041947 */ /* 0x000fea0003800000 */
[----:B------:R0:W5:Y:S02]  /*4a40*/  LDG.E.U8 R4, desc[UR20][R24.64+0x39] ;  /* 0x0000391418047981 */ /* 0x000164000c1e1100 */
.L_x_105:
[----:B------:R-:W-:Y:S05]  /*4a50*/  BSYNC B1 ;  /* 0x0000000000017941 */ /* 0x000fea0003800000 */
.L_x_104:
[----:B------:R-:W-:Y:S05]  /*4a60*/  @P1 BRA `(.L_x_106) ;  /* 0x0000000800601947 */ /* 0x000fea0003800000 */
[----:B-----5:R-:W-:-:S04]  /*4a70*/  LOP3.LUT R4, R4, 0xff, RZ, 0xc0, !PT ;  /* 0x000000ff04047812 */ /* 0x020fc800078ec0ff */
[----:B------:R-:W-:-:S05]  /*4a80*/  F2FP.F16.E5M2.UNPACK_B R4, R4 ;  /* 0x00000004ff04723e */ /* 0x000fca00020004ff */
[----:B------:R-:W-:-:S05]  /*4a90*/  HADD2.F32 R4, -RZ, R4.H0_H0 ;  /* 0x20000004ff047230 */ /* 0x000fca0000004100 */
[----:B0-----:R-:W-:-:S04]  /*4aa0*/  FMUL R5, R4, R15 ;  /* 0x0000000f04057220 */ /* 0x001fc80000400000 */
[----:B------:R-:W-:-:S05]  /*4ab0*/  FFMA R5, R22, R14, R5 ;  /* 0x0000000e16057223 */ /* 0x000fca0000000005 */
[----:B------:R-:W-:-:S05]  /*4ac0*/  F2FP.SATFINITE.E5M2.F32.PACK_AB_MERGE_C R5, RZ, R5, RZ ;  /* 0x00000005ff05723e */ /* 0x000fca00048060ff */
[----:B------:R0:W-:Y:S01]  /*4ad0*/  STG.E.U8 desc[UR20][R18.64+0x39], R5 ;  /* 0x0000390512007986 */ /* 0x0001e2000c101114 */
[----:B------:R-:W-:Y:S05]  /*4ae0*/  BRA `(.L_x_106) ;  /* 0x0000000800407947 */ /* 0x000fea0003800000 */
.L_x_41:
[C---:B------:R-:W-:Y:S01]  /*4af0*/  ISETP.GE.AND P3, PT, R26.reuse, 0x1, PT ;  /* 0x000000011a00780c */ /* 0x040fe20003f66270 */
[-C--:B--2---:R-:W-:Y:S01]  /*4b00*/  FMUL R85, R85, R14.reuse ;  /* 0x0000000e55557220 */ /* 0x084fe20000400000 */
[----:B------:R-:W-:Y:S01]  /*4b10*/  ISETP.GE.AND P0, PT, R26, 0x2, PT ;  /* 0x000000021a00780c */ /* 0x000fe20003f06270 */
[-C--:B------:R-:W-:Y:S01]  /*4b20*/  FMUL R84, R84, R14.reuse ;  /* 0x0000000e54547220 */ /* 0x080fe20000400000 */
[C---:B------:R-:W-:Y:S01]  /*4b30*/  ISETP.LT.OR P1, PT, R6.reuse, 0x1, !P3 ;  /* 0x000000010600780c */ /* 0x040fe20005f21670 */
[-C--:B------:R-:W-:Y:S01]  /*4b40*/  FMUL R83, R83, R14.reuse ;  /* 0x0000000e53537220 */ /* 0x080fe20000400000 */
[----:B------:R-:W-:Y:S01]  /*4b50*/  ISETP.LT.OR P2, PT, R6, 0x1, !P0 ;  /* 0x000000010600780c */ /* 0x000fe20004741670 */
[-C--:B------:R-:W-:Y:S01]  /*4b60*/  FMUL R82, R82, R14.reuse ;  /* 0x0000000e52527220 */ /* 0x080fe20000400000 */
[----:B------:R-:W-:Y:S01]  /*4b70*/  ISETP.LT.OR P3, PT, R6, 0x9, !P3 ;  /* 0x000000090600780c */ /* 0x000fe20005f61670 */
[-C--:B------:R-:W-:Y:S01]  /*4b80*/  FMUL R81, R81, R14.reuse ;  /* 0x0000000e51517220 */ /* 0x080fe20000400000 */
[----:B------:R-:W-:Y:S01]  /*4b90*/  F2FP.SATFINITE.E5M2.F32.PACK_AB_MERGE_C R85, RZ, R85, RZ ;  /* 0x00000055ff55723e */ /* 0x000fe200048060ff */
[----:B------:R-:W-:Y:S01]  /*4ba0*/  FMUL R80, R80, R14 ;  /* 0x0000000e50507220 */ /* 0x000fe20000400000 */
[----:B------:R-:W-:Y:S01]  /*4bb0*/  F2FP.SATFINITE.E5M2.F32.PACK_AB_MERGE_C R5, RZ, R84, RZ ;  /* 0x00000054ff05723e */ /* 0x000fe200048060ff */
[-C--:B------:R-:W-:Y:S01]  /*4bc0*/  FMUL R79, R79, R14.reuse ;  /* 0x0000000e4f4f7220 */ /* 0x080fe20000400000 */
[----:B------:R-:W-:Y:S01]  /*4bd0*/  F2FP.SATFINITE.E5M2.F32.PACK_AB_MERGE_C R83, RZ, R83, RZ ;  /* 0x00000053ff53723e */ /* 0x000fe200048060ff */
[-C--:B------:R-:W-:Y:S01]  /*4be0*/  FMUL R78, R78, R14.reuse ;  /* 0x0000000e4e4e7220 */ /* 0x080fe20000400000 */
[----:B------:R-:W-:Y:S01]  /*4bf0*/  ISETP.LT.OR P0, PT, R6, 0x9, !P0 ;  /* 0x000000090600780c */ /* 0x000fe20004701670 */
[----:B------:R-:W-:Y:S01]  /*4c00*/  @!P1 STG.E.U8 desc[UR20][R16.64], R85 ;  /* 0x0000005510009986 */ /* 0x000fe2000c101114 */
[C---:B------:R-:W-:Y:S01]  /*4c10*/  ISETP.GE.AND P1, PT, R26.reuse, 0x9, PT ;  /* 0x000000091a00780c */ /* 0x040fe20003f26270 */
[-C--:B------:R-:W-:Y:S01]  /*4c20*/  FMUL R77, R77, R14.reuse ;  /* 0x0000000e4d4d7220 */ /* 0x080fe20000400000 */
[----:B------:R-:W-:Y:S01]  /*4c30*/  F2FP.SATFINITE.E5M2.F32.PACK_AB_MERGE_C R81, RZ, R81, RZ ;  /* 0x00000051ff51723e */ /* 0x000fe200048060ff */
[----:B------:R0:W-:Y:S01]  /*4c40*/  @!P2 STG.E.U8 desc[UR20][R16.64+0x1], R5 ;  /* 0x000001051000a986 */ /* 0x0001e2000c101114 */
[----:B------:R-:W-:Y:S01]  /*4c50*/  ISETP.GE.AND P2, PT, R26, 0xa, PT ;  /* 0x0000000a1a00780c */ /* 0x000fe20003f46270 */
[----:B------:R-:W-:Y:S01]  /*4c60*/  FMUL R76, R76, R14 ;  /* 0x0000000e4c4c7220 */ /* 0x000fe20000400000 */
[----:B------:R-:W-:Y:S01]  /*4c70*/  F2FP.SATFINITE.E5M2.F32.PACK_AB_MERGE_C R25, RZ, R80, RZ ;  /* 0x00000050ff19723e */ /* 0x000fe200048060ff */
[----:B------:R-:W-:Y:S01]  /*4c80*/  @!P3 STG.E.U8 desc[UR20][R18.64], R83 ;  /* 0x000000531200b986 */ /* 0x000fe2000c101114 */
[----:B------:R-:W-:Y:S01]  /*4c90*/  ISETP.LT.OR P3, PT, R6, 0x1, !P1 ;  /* 0x000000010600780c */ /* 0x000fe20004f61670 */
[-C--:B------:R-:W-:Y:S01]  /*4ca0*/  FMUL R74, R74, R14.reuse ;  /* 0x0000000e4a4a7220 */ /* 0x080fe20000400000 */
[C---:B------:R-:W-:Y:S01]  /*4cb0*/  ISETP.LT.OR P5, PT, R6.reuse, 0x1, !P2 ;  /* 0x000000010600780c */ /* 0x040fe200057a1670 */
[-C--:B------:R-:W-:Y:S01]  /*4cc0*/  FMUL R75, R75, R14.reuse ;  /* 0x0000000e4b4b7220 */ /* 0x080fe20000400000 */
[----:B------:R-:W-:Y:S01]  /*4cd0*/  ISETP.LT.OR P1, PT, R6, 0x9, !P1 ;  /* 0x000000090600780c */ /* 0x000fe20004f21670 */
[-C--:B------:R-:W-:Y:S01]  /*4ce0*/  FMUL R73, R73, R14.reuse ;  /* 0x0000000e49497220 */ /* 0x080fe20000400000 */
[----:B------:R-:W-:Y:S01]  /*4cf0*/  F2FP.SATFINITE.E5M2.F32.PACK_AB_MERGE_C R79, RZ, R79, RZ ;  /* 0x0000004fff4f723e */ /* 0x000fe200048060ff */
[----:B------:R-:W-:Y:S01]  /*4d00*/  FMUL R72, R72, R14 ;  /* 0x0000000e48487220 */ /* 0x000fe20000400000 */
[----:B0-----:R-:W-:Y:S01]  /*4d10*/  F2FP.SATFINITE.E5M2.F32.PACK_AB_MERGE_C R5, RZ, R82, RZ ;  /* 0x00000052ff05723e */ /* 0x001fe200048060ff */
[-C--:B------:R-:W-:Y:S01]  /*4d20*/  FMUL R70, R70, R14.reuse ;  /* 0x0000000e46467220 */ /* 0x080fe20000400000 */
[----:B------:R-:W-:Y:S01]  /*4d30*/  ISETP.LT.OR P2, PT, R6, 0x9, !P2 ;  /* 0x000000090600780c */ /* 0x000fe20005741670 */
[----:B------:R-:W-:Y:S01]  /*4d40*/  FMUL R71, R71, R14 ;  /* 0x0000000e47477220 */ /* 0x000fe20000400000 */
[----:B------:R-:W-:Y:S01]  /*4d50*/  F2FP.SATFINITE.E5M2.F32.PACK_AB_MERGE_C R27, RZ, R78, RZ ;  /* 0x0000004eff1b723e */ /* 0x000fe200048060ff */
[----:B------:R0:W-:Y:S01]  /*4d60*/  @!P0 STG.E.U8 desc[UR20][R18.64+0x1], R5 ;  /* 0x0000010512008986 */ /* 0x0001e2000c101114 */
[C---:B------:R-:W-:Y:S01]  /*4d70*/  ISETP.GE.AND P0, PT, R26.reuse, 0x11, PT ;  /* 0x000000111a00780c */ /* 0x040fe20003f06270 */
[-C--:B------:R-:W-:Y:S01]  /*4d80*/  FMUL R69, R69, R14.reuse ;  /* 0x0000000e45457220 */ /* 0x080fe20000400000 */
[----:B------:R-:W-:Y:S01]  /*4d90*/  F2FP.SATFINITE.E5M2.F32.PACK_AB_MERGE_C R77, RZ, R77, RZ ;  /* 0x0000004dff4d723e */ /* 0x000fe200048060ff */
[----:B------:R-:W-:Y:S01]  /*4da0*/  @!P3 STG.E.U8 desc[UR20][R16.64+0x8], R81 ;  /* 0x000008511000b986 */ /* 0x000fe2000c101114 */
[----:B------:R-:W-:Y:S01]  /*4db0*/  ISETP.GE.AND P3, PT, R26, 0x12, PT ;  /* 0x000000121a00780c */ /* 0x000fe20003f66270 */
[-C--:B------:R-:W-:Y:S01]  /*4dc0*/  FMUL R68, R68, R14.reuse ;  /* 0x0000000e44447220 */ /* 0x080fe20000400000 */
[----:B------:R-:W-:Y:S01]  /*4dd0*/  F2FP.SATFINITE.E5M2.F32.PACK_AB_MERGE_C R75, RZ, R75, RZ ;  /* 0x0000004bff4b723e */ /* 0x000fe200048060ff */
[----:B------:R1:W-:Y:S01]  /*4de0*/  @!P5 STG.E.U8 desc[UR20][R16.64+0x9], R25 ;  /* 0x000009191000d986 */ /* 0x0003e2000c101114 */
[C---:B------:R-:W-:Y:S01]  /*4df0*/  ISETP.LT.OR P5, PT, R6.reuse, 0x1, !P3 ;  /* 0x000000010600780c */ /* 0x040fe20005fa1670 */
[-C--:B------:R-:W-:Y:S01]  /*4e00*/  FMUL R67, R67, R14.reuse ;  /* 0x0000000e43437220 */ /* 0x080fe20000400000 */
[C---:B------:R-:W-:Y:S01]  /*4e10*/  ISETP.LT.OR P3, PT, R6.reuse, 0x9, !P3 ;  /* 0x000000090600780c */ /* 0x040fe20005f61670 */
[----:B------:R-:W-:Y:S01]  /*4e20*/  @!P1 STG.E.U8 desc[UR20][R18.64+0x8], R79 ;  /* 0x0000084f12009986 */ /* 0x000fe2000c101114 */
[----:B------:R-:W-:Y:S01]  /*4e30*/  ISETP.LT.OR P1, PT, R6, 0x1, !P0 ;  /* 0x000000010600780c */ /* 0x000fe20004721670 */
[----:B------:R-:W-:Y:S01]  /*4e40*/  FMUL R66, R66, R14 ;  /* 0x0000000e42427220 */ /* 0x000fe20000400000 */
[----:B0-----:R-:W-:Y:S01]  /*4e50*/  F2FP.SATFINITE.E5M2.F32.PACK_AB_MERGE_C R5, RZ, R76, RZ ;  /* 0x0000004cff05723e */ /* 0x001fe200048060ff */
[----:B------:R-:W-:Y:S01]  /*4e60*/  @!P2 STG.E.U8 desc[UR20][R18.64+0x9], R27 ;  /* 0x0000091b1200a986 */ /* 0x000fe2000c101114 */
[----:B------:R-:W-:Y:S01]  /*4e70*/  ISETP.GE.AND P2, PT, R26, 0x19, PT ;  /* 0x000000191a00780c */ /* 0x000fe20003f46270 */
[-C--:B------:R-:W-:Y:S01]  /*4e80*/  FMUL R65, R65, R14.reuse ;  /* 0x0000000e41417220 */ /* 0x080fe20000400000 */
[----:B------:R-:W-:Y:S01]  /*4e90*/  ISETP.LT.OR P0, PT, R6, 0x9, !P0 ;  /* 0x000000090600780c */ /* 0x000fe20004701670 */
[----:B------:R-:W-:Y:S01]  /*4ea0*/  FMUL R64, R64, R14 ;  /* 0x0000000e40407220 */ /* 0x000fe20000400000 */
[----:B------:R-:W-:Y:S01]  /*4eb0*/  ISETP.LT.OR P6, PT, R6, 0x1, !P2 ;  /* 0x000000010600780c */ /* 0x000fe200057c1670 */
[----:B------:R0:W-:Y:S01]  /*4ec0*/  @!P5 STG.E.U8 desc[UR20][R16.64+0x11], R5 ;  /* 0x000011051000d986 */ /* 0x0001e2000c101114 */
[----:B-1----:R-:W-:Y:S01]  /*4ed0*/  F2FP.SATFINITE.E5M2.F32.PACK_AB_MERGE_C R25, RZ, R74, RZ ;  /* 0x0000004aff19723e */ /* 0x002fe200048060ff */
[-C--:B------:R-:W-:Y:S01]  /*4ee0*/  FMUL R62, R62, R14.reuse ;  /* 0x0000000e3e3e7220 */ /* 0x080fe20000400000 */
[----:B------:R-:W-:Y:S01]  /*4ef0*/  F2FP.SATFINITE.E5M2.F32.PACK_AB_MERGE_C R73, RZ, R73, RZ ;  /* 0x00000049ff49723e */ /* 0x000fe200048060ff */
[----:B------:R-:W-:Y:S01]  /*4f00*/  @!P1 STG.E.U8 desc[UR20][R16.64+0x10], R77 ;  /* 0x0000104d10009986 */ /* 0x000fe2000c101114 */
[----:B------:R-:W-:Y:S01]  /*4f10*/  ISETP.GE.AND P1, PT, R26, 0x1a, PT ;  /* 0x0000001a1a00780c */ /* 0x000fe20003f26270 */
[-C--:B------:R-:W-:Y:S01]  /*4f20*/  FMUL R63, R63, R14.reuse ;  /* 0x0000000e3f3f7220 */ /* 0x080fe20000400000 */
[C---:B------:R-:W-:Y:S01]  /*4f30*/  ISETP.LT.OR P2, PT, R6.reuse, 0x9, !P2 ;  /* 0x000000090600780c */ /* 0x040fe20005741670 */
[----:B------:R1:W-:Y:S01]  /*4f40*/  @!P3 STG.E.U8 desc[UR20][R18.64+0x11], R25 ;  /* 0x000011191200b986 */ /* 0x0003e2000c101114 */
[C---:B------:R-:W-:Y:S01]  /*4f50*/  ISETP.LT.OR P5, PT, R6.reuse, 0x1, !P1 ;  /* 0x000000010600780c */ /* 0x040fe20004fa1670 */
[----:B------:R-:W-:Y:S01]  /*4f60*/  FMUL R61, R61, R14 ;  /* 0x0000000e3d3d7220 */ /* 0x000fe20000400000 */
[----:B------:R-:W-:Y:S01]  /*4f70*/  ISETP.LT.OR P3, PT, R6, 0x9, !P1 ;  /* 0x000000090600780c */ /* 0x000fe20004f61670 */
[----:B------:R-:W-:Y:S01]  /*4f80*/  @!P0 STG.E.U8 desc[UR20][R18.64+0x10], R75 ;  /* 0x0000104b12008986 */ /* 0x000fe2000c101114 */
[----:B0-----:R-:W-:Y:S01]  /*4f90*/  F2FP.SATFINITE.E5M2.F32.PACK_AB_MERGE_C R5, RZ, R72, RZ ;  /* 0x00000048ff05723e */ /* 0x001fe200048060ff */
[-C--:B------:R-:W-:Y:S01]  /*4fa0*/  FMUL R60, R60, R14.reuse ;  /* 0x0000000e3c3c7220 */ /* 0x080fe20000400000 */
[C---:B------:R-:W-:Y:S01]  /*4fb0*/  ISETP.GE.AND P0, PT, R26.reuse, 0x21, PT ;  /* 0x000000211a00780c */ /* 0x040fe20003f06270 */
[----:B------:R-:W-:Y:S01]  /*4fc0*/  @!P6 STG.E.U8 desc[UR20][R16.64+0x18], R73 ;  /* 0x000018491000e986 */ /* 0x000fe2000c101114 */
[----:B------:R-:W-:Y:S01]  /*4fd0*/  ISETP.GE.AND P1, PT, R26, 0x22, PT ;  /* 0x000000221a00780c */ /* 0x000fe20003f26270 */
[-C--:B------:R-:W-:Y:S01]  /*4fe0*/  FMUL R59, R59, R14.reuse ;  /* 0x0000000e3b3b7220 */ /* 0x080fe20000400000 */
[----:B------:R-:W-:Y:S01]  /*4ff0*/  ISETP.LT.OR P6, PT, R6, 0x1, !P0 ;  /* 0x000000010600780c */ /* 0x000fe200047c1670 */
[----:B------:R-:W-:Y:S01]  /*5000*/  FMUL R58, R58, R14 ;  /* 0x0000000e3a3a7220 */ /* 0x000fe20000400000 */
[----:B-1----:R-:W-:Y:S01]  /*5010*/  F2FP.SATFINITE.E5M2.F32.PACK_AB_MERGE_C R25, RZ, R70, RZ ;  /* 0x00000046ff19723e */ /* 0x002fe200048060ff */
[----:B------:R0:W-:Y:S01]  /*5020*/  @!P5 STG.E.U8 desc[UR20][R16.64+0x19], R5 ;  /* 0x000019051000d986 */ /* 0x0001e2000c101114 */
[----:B------:R-:W-:Y:S01]  /*5030*/  ISETP.LT.OR P5, PT, R6, 0x1, !P1 ;  /* 0x000000010600780c */ /* 0x000fe20004fa1670 */
[-C--:B------:R-:W-:Y:S01]  /*5040*/  FMUL R57, R57, R14.reuse ;  /* 0x0000000e39397220 */ /* 0x080fe20000400000 */
[----:B------:R-:W-:Y:S01]  /*5050*/  F2FP.SATFINITE.E5M2.F32.PACK_AB_MERGE_C R71, RZ, R71, RZ ;  /* 0x00000047ff47723e */ /* 0x000fe200048060ff */
[----:B------:R1:W-:Y:S01]  /*5060*/  @!P3 STG.E.U8 desc[UR20][R18.64+0x19], R25 ;  /* 0x000019191200b986 */ /* 0x0003e2000c101114 */
[----:B------:R-:W-:Y:S01]  /*5070*/  F2FP.SATFINITE.E5M2.F32.PACK_AB_MERGE_C R69, RZ, R69, RZ ;  /* 0x00000045ff45723e */ /* 0x000fe200048060ff */
[----:B------:R-:W-:Y:S01]  /*5080*/  FMUL R56, R56, R14 ;  /* 0x0000000e38387220 */ /* 0x000fe20000400000 */
[----:B------:R-:W-:Y:S01]  /*5090*/  F2FP.SATFINITE.E5M2.F32.PACK_AB_MERGE_C R27, RZ, R68, RZ ;  /* 0x00000044ff1b723e */ /* 0x000fe200048060ff */
[----:B------:R-:W-:Y:S01]  /*50a0*/  @!P2 STG.E.U8 desc[UR20][R18.64+0x18], R71 ;  /* 0x000018471200a986 */ /* 0x000fe2000c101114 */
[----:B------:R-:W-:Y:S01]  /*50b0*/  ISETP.LT.OR P3, PT, R6, 0x9, !P1 ;  /* 0x000000090600780c */ /* 0x000fe20004f61670 */
[-C--:B------:R-:W-:Y:S01]  /*50c0*/  FMUL R23, R23, R14.reuse ;  /* 0x0000000e17177220 */ /* 0x080fe20000400000 */
[----:B------:R-:W-:Y:S01]  /*50d0*/  ISETP.GE.AND P2, PT, R26, 0x29, PT ;  /* 0x000000291a00780c */ /* 0x000fe20003f46270 */
[----:B------:R-:W-:Y:S01]  /*50e0*/  @!P6 STG.E.U8 desc[UR20][R16.64+0x20], R69 ;  /* 0x000020451000e986 */ /* 0x000fe2000c101114 */
[----:B------:R-:W-:Y:S01]  /*50f0*/  ISETP.LT.OR P0, PT, R6, 0x9, !P0 ;  /* 0x000000090600780c */ /* 0x000fe20004701670 */
[----:B------:R-:W-:Y:S01]  /*5100*/  FMUL R22, R22, R14 ;  /* 0x0000000e16167220 */ /* 0x000fe20000400000 */
[----:B------:R-:W-:Y:S01]  /*5110*/  ISETP.GE.AND P1, PT, R26, 0x2a, PT ;  /* 0x0000002a1a00780c */ /* 0x000fe20003f26270 */
[----:B------:R-:W-:Y:S01]  /*5120*/  @!P5 STG.E.U8 desc[UR20][R16.64+0x21], R27 ;  /* 0x0000211b1000d986 */ /* 0x000fe2000c101114 */
[----:B------:R-:W-:-:S02]  /*5130*/  ISETP.LT.OR P6, PT, R6, 0x1, !P2 ;  /* 0x000000010600780c */ /* 0x000fc400057c1670 */
[C---:B------:R-:W-:Y:S02]  /*5140*/  ISETP.LT.OR P5, PT, R6.reuse, 0x1, !P1 ;  /* 0x000000010600780c */ /* 0x040fe40004fa1670 */
[----:B------:R-:W-:Y:S02]  /*5150*/  F2FP.SATFINITE.E5M2.F32.PACK_AB_MERGE_C R67, RZ, R67, RZ ;  /* 0x00000043ff43723e */ /* 0x000fe400048060ff */
[----:B0-----:R-:W-:Y:S02]  /*5160*/  F2FP.SATFINITE.E5M2.F32.PACK_AB_MERGE_C R5, RZ, R66, RZ ;  /* 0x00000042ff05723e */ /* 0x001fe400048060ff */
[----:B------:R-:W-:Y:S01]  /*5170*/  F2FP.SATFINITE.E5M2.F32.PACK_AB_MERGE_C R65, RZ, R65, RZ ;  /* 0x00000041ff41723e */ /* 0x000fe200048060ff */
[----:B------:R-:W-:Y:S01]  /*5180*/  @!P0 STG.E.U8 desc[UR20][R18.64+0x20], R67 ;  /* 0x0000204312008986 */ /* 0x000fe2000c101114 */
[----:B-1----:R-:W-:Y:S02]  /*5190*/  F2FP.SATFINITE.E5M2.F32.PACK_AB_MERGE_C R25, RZ, R64, RZ ;  /* 0x00000040ff19723e */ /* 0x002fe400048060ff */
[C---:B------:R-:W-:Y:S01]  /*51a0*/  ISETP.LT.OR P1, PT, R6.reuse, 0x9, !P1 ;  /* 0x000000090600780c */ /* 0x040fe20004f21670 */
[----:B------:R0:W-:Y:S01]  /*51b0*/  @!P3 STG.E.U8 desc[UR20][R18.64+0x21], R5 ;  /* 0x000021051200b986 */ /* 0x0001e2000c101114 */
[----:B------:R-:W-:-:S02]  /*51c0*/  ISETP.LT.OR P2, PT, R6, 0x9, !P2 ;  /* 0x000000090600780c */ /* 0x000fc40005741670 */
[C---:B------:R-:W-:Y:S01]  /*51d0*/  ISETP.GE.AND P3, PT, R26.reuse, 0x31, PT ;  /* 0x000000311a00780c */ /* 0x040fe20003f66270 */
[----:B------:R-:W-:Y:S01]  /*51e0*/  @!P6 STG.E.U8 desc[UR20][R16.64+0x28], R65 ;  /* 0x000028411000e986 */ /* 0x000fe2000c101114 */
[----:B------:R-:W-:Y:S02]  /*51f0*/  ISETP.GE.AND P0, PT, R26, 0x32, PT ;  /* 0x000000321a00780c */ /* 0x000fe40003f06270 */
[----:B------:R-:W-:Y:S01]  /*5200*/  F2FP.SATFINITE.E5M2.F32.PACK_AB_MERGE_C R63, RZ, R63, RZ ;  /* 0x0000003fff3f723e */ /* 0x000fe200048060ff */
[----:B------:R1:W-:Y:S01]  /*5210*/  @!P5 STG.E.U8 desc[UR20][R16.64+0x29], R25 ;  /* 0x000029191000d986 */ /* 0x0003e2000c101114 */
[C---:B------:R-:W-:Y:S02]  /*5220*/  ISETP.LT.OR P5, PT, R6.reuse, 0x1, !P3 ;  /* 0x000000010600780c */ /* 0x040fe40005fa1670 */
[----:B------:R-:W-:Y:S02]  /*5230*/  ISETP.LT.OR P6, PT, R6, 0x1, !P0 ;  /* 0x000000010600780c */ /* 0x000fe400047c1670 */
[----:B0-----:R-:W-:Y:S01]  /*5240*/  F2FP.SATFINITE.E5M2.F32.PACK_AB_MERGE_C R5, RZ, R62, RZ ;  /* 0x0000003eff05723e */ /* 0x001fe200048060ff */
[----:B------:R-:W-:Y:S01]  /*5250*/  @!P2 STG.E.U8 desc[UR20][R18.64+0x28], R63 ;  /* 0x0000283f1200a986 */ /* 0x000fe2000c101114 */
[----:B------:R-:W-:-:S02]  /*5260*/  F2FP.SATFINITE.E5M2.F32.PACK_AB_MERGE_C R61, RZ, R61, RZ ;  /* 0x0000003dff3d723e */ /* 0x000fc400048060ff */
[----:B------:R-:W-:Y:S01]  /*5270*/  ISETP.GE.AND P2, PT, R26, 0x3a, PT ;  /* 0x0000003a1a00780c */ /* 0x000fe20003f46270 */
[----:B------:R0:W-:Y:S01]  /*5280*/  @!P1 STG.E.U8 desc[UR20][R18.64+0x29], R5 ;  /* 0x0000290512009986 */ /* 0x0001e2000c101114 */
[----:B------:R-:W-:Y:S02]  /*5290*/  ISETP.LT.OR P1, PT, R6, 0x9, !P3 ;  /* 0x000000090600780c */ /* 0x000fe40005f21670 */
[----:B-1----:R-:W-:Y:S01]  /*52a0*/  F2FP.SATFINITE.E5M2.F32.PACK_AB_MERGE_C R25, RZ, R60, RZ ;  /* 0x0000003cff19723e */ /* 0x002fe200048060ff */
[----:B------:R-:W-:Y:S01]  /*52b0*/  @!P5 STG.E.U8 desc[UR20][R16.64+0x30], R61 ;  /* 0x0000303d1000d986 */ /* 0x000fe2000c101114 */
[----:B------:R-:W-:Y:S02]  /*52c0*/  ISETP.GE.AND P3, PT, R26, 0x39, PT ;  /* 0x000000391a00780c */ /* 0x000fe40003f66270 */
[C---:B------:R-:W-:Y:S01]  /*52d0*/  ISETP.LT.OR P0, PT, R6.reuse, 0x9, !P0 ;  /* 0x000000090600780c */ /* 0x040fe20004701670 */
[----:B------:R1:W-:Y:S01]  /*52e0*/  @!P6 STG.E.U8 desc[UR20][R16.64+0x31], R25 ;  /* 0x000031191000e986 */ /* 0x0003e2000c101114 */
[----:B------:R-:W-:-:S02]  /*52f0*/  ISETP.LT.OR P5, PT, R6, 0x1, !P3 ;  /* 0x000000010600780c */ /* 0x000fc40005fa1670 */
[C---:B------:R-:W-:Y:S02]  /*5300*/  ISETP.LT.OR P6, PT, R6.reuse, 0x1, !P2 ;  /* 0x000000010600780c */ /* 0x040fe400057c1670 */
[C---:B------:R-:W-:Y:S02]  /*5310*/  ISETP.LT.OR P3, PT, R6.reuse, 0x9, !P3 ;  /* 0x000000090600780c */ /* 0x040fe40005f61670 */
[----:B------:R-:W-:Y:S02]  /*5320*/  ISETP.LT.OR P2, PT, R6, 0x9, !P2 ;  /* 0x000000090600780c */ /* 0x000fe40005741670 */
[----:B------:R-:W-:Y:S02]  /*5330*/  F2FP.SATFINITE.E5M2.F32.PACK_AB_MERGE_C R59, RZ, R59, RZ ;  /* 0x0000003bff3b723e */ /* 0x000fe400048060ff */
[----:B0-----:R-:W-:Y:S02]  /*5340*/  F2FP.SATFINITE.E5M2.F32.PACK_AB_MERGE_C R5, RZ, R58, RZ ;  /* 0x0000003aff05723e */ /* 0x001fe400048060ff */
[----:B------:R-:W-:Y:S01]  /*5350*/  F2FP.SATFINITE.E5M2.F32.PACK_AB_MERGE_C R57, RZ, R57, RZ ;  /* 0x00000039ff39723e */ /* 0x000fe200048060ff */
[----:B------:R0:W-:Y:S01]  /*5360*/  @!P1 STG.E.U8 desc[UR20][R18.64+0x30], R59 ;  /* 0x0000303b12009986 */ /* 0x0001e2000c101114 */
[----:B-1----:R-:W-:-:S02]  /*5370*/  F2FP.SATFINITE.E5M2.F32.PACK_AB_MERGE_C R25, RZ, R56, RZ ;  /* 0x00000038ff19723e */ /* 0x002fc400048060ff */
[----:B------:R-:W-:Y:S01]  /*5380*/  F2FP.SATFINITE.E5M2.F32.PACK_AB_MERGE_C R23, RZ, R23, RZ ;  /* 0x00000017ff17723e */ /* 0x000fe200048060ff */
[----:B------:R0:W-:Y:S01]  /*5390*/  @!P0 STG.E.U8 desc[UR20][R18.64+0x31], R5 ;  /* 0x0000310512008986 */ /* 0x0001e2000c101114 */
[----:B------:R-:W-:-:S03]  /*53a0*/  F2FP.SATFINITE.E5M2.F32.PACK_AB_MERGE_C R27, RZ, R22, RZ ;  /* 0x00000016ff1b723e */ /* 0x000fc600048060ff */
[----:B------:R0:W-:Y:S04]  /*53b0*/  @!P5 STG.E.U8 desc[UR20][R16.64+0x38], R57 ;  /* 0x000038391000d986 */ /* 0x0001e8000c101114 */
[----:B------:R0:W-:Y:S04]  /*53c0*/  @!P6 STG.E.U8 desc[UR20][R16.64+0x39], R25 ;  /* 0x000039191000e986 */ /* 0x0001e8000c101114 */
[----:B------:R0:W-:Y:S04]  /*53d0*/  @!P3 STG.E.U8 desc[UR20][R18.64+0x38], R23 ;  /* 0x000038171200b986 */ /* 0x0001e8000c101114 */
[----:B------:R0:W-:Y:S02]  /*53e0*/  @!P2 STG.E.U8 desc[UR20][R18.64+0x39], R27 ;  /* 0x0000391b1200a986 */ /* 0x0001e4000c101114 */
.L_x_106:
[----:B------:R-:W-:Y:S05]  /*53f0*/  BSYNC B0 ;  /* 0x0000000000007941 */ /* 0x000fea0003800000 */
.L_x_40:
[C---:B------:R-:W-:Y:S01]  /*5400*/  LEA R2, P0, R8.reuse, R2, 0x1 ;  /* 0x0000000208027211 */ /* 0x040fe200078008ff */
[----:B------:R-:W-:Y:S01]  /*5410*/  ULDC.64 UR6, c[0x0][0x650] ;  /* 0x0001940000067ab9 */ /* 0x000fe20000000a00 */
[----:B-----5:R-:W-:Y:S01]  /*5420*/  IMAD.U32 R4, RZ, RZ, UR16 ;  /* 0x00000010ff047e24 */ /* 0x020fe2000f8e00ff */
[----:B0-----:R-:W-:Y:S01]  /*5430*/  PRMT R16, RZ, 0x7610, R16 ;  /* 0x00007610ff107816 */ /* 0x001fe20000000010 */
[----:B------:R-:W-:Y:S01]  /*5440*/  IMAD.MOV.U32 R6, RZ, RZ, -0x1 ;  /* 0xffffffffff067424 */ /* 0x000fe200078e00ff */
[----:B------:R-:W-:Y:S01]  /*5450*/  LEA.HI.X R3, R8, R3, R0, 0x1, P0 ;  /* 0x0000000308037211 */ /* 0x000fe200000f0c00 */
[----:B------:R0:W-:Y:S01]  /*5460*/  SYNCS.ARRIVE.TRANS64.A1T0 RZ, [R4+UR23], RZ ;  /* 0x000000ff04ff79a7 */ /* 0x0001e20008100017 */
[----:B------:R-:W-:Y:S01]  /*5470*/  ISETP.GE.U32.AND P0, PT, R2, UR6, PT ;  /* 0x0000000602007c0c */ /* 0x000fe2000bf06070 */
[----:B------:R-:W-:-:S03]  /*5480*/  IMAD.MOV.U32 R5, RZ, RZ, -0x1 ;  /* 0xffffffffff057424 */ /* 0x000fc600078e00ff */
[----:B------:R-:W-:Y:S01]  /*5490*/  ISETP.GE.U32.AND.EX P0, PT, R3, UR7, PT, P0 ;  /* 0x0000000703007c0c */ /* 0x000fe2000bf06100 */
[----:B0-----:R-:W-:-:S12]  /*54a0*/  IMAD.MOV.U32 R4, RZ, RZ, -0x1 ;  /* 0xffffffffff047424 */ /* 0x001fd800078e00ff */
[----:B------:R-:W-:Y:S05]  /*54b0*/  @P0 BRA `(.L_x_107) ;  /* 0x0000000400600947 */ /* 0x000fea0003800000 */
[----:B------:R-:W0:Y:S01]  /*54c0*/  S2R R28, SR_CTAID.X ;  /* 0x00000000001c7919 */ /* 0x000e220000002500 */
[----:B------:R-:W5:Y:S01]  /*54d0*/  LDC.64 R22, c[0x0][0x628] ;  /* 0x00018a00ff167b82 */ /* 0x000f620000000a00 */
[----:B------:R-:W-:Y:S01]  /*54e0*/  ULDC UR6, c[0x0][0x150] ;  /* 0x0000540000067ab9 */ /* 0x000fe20000000800 */
[----:B-1----:R-:W-:Y:S01]  /*54f0*/  IMAD.MOV.U32 R18, RZ, RZ, R2 ;  /* 0x000000ffff127224 */ /* 0x002fe200078e0002 */
[----:B------:R-:W1:Y:S01]  /*5500*/  S2R R30, SR_CTAID.Y ;  /* 0x00000000001e7919 */ /* 0x000e620000002600 */
[----:B------:R-:W-:-:S04]  /*5510*/  IMAD.MOV.U32 R19, RZ, RZ, R3 ;  /* 0x000000ffff137224 */ /* 0x000fc800078e0003 */
[----:B------:R-:W1:Y:S08]  /*5520*/  LDC R31, c[0x0][0x144] ;  /* 0x00005100ff1f7b82 */ /* 0x000e700000000800 */
[----:B------:R-:W1:Y:S08]  /*5530*/  LDC R6, c[0x0][0x630] ;  /* 0x00018c00ff067b82 */ /* 0x000e700000000800 */
[----:B------:R-:W1:Y:S01]  /*5540*/  LDC.64 R26, c[0x0][0x620] ;  /* 0x00018800ff1a7b82 */ /* 0x000e620000000a00 */
[----:B-----5:R-:W-:-:S04]  /*5550*/  ISETP.NE.U32.AND P0, PT, R22, RZ, PT ;  /* 0x000000ff1600720c */ /* 0x020fc80003f05070 */
[----:B------:R-:W-:Y:S02]  /*5560*/  ISETP.NE.AND.EX P0, PT, R23, RZ, PT, P0 ;  /* 0x000000ff1700720c */ /* 0x000fe40003f05300 */
[----:B0-----:R-:W-:-:S05]  /*5570*/  I2FP.F32.U32 R4, R28 ;  /* 0x0000001c00047245 */ /* 0x001fca0000201000 */
[----:B------:R-:W-:-:S04]  /*5580*/  FMUL R4, R4, UR6 ;  /* 0x0000000604047c20 */ /* 0x000fc80008400000 */
[----:B------:R0:W0:Y:S02]  /*5590*/  F2I.U32.TRUNC.NTZ R29, R4 ;  /* 0x00000004001d7305 */ /* 0x000024000020f000 */
[----:B------:R-:W-:Y:S05]  /*55a0*/  @!P0 BRA `(.L_x_108) ;  /* 0x0000000000288947 */ /* 0x000fea0003800000 */
[----:B------:R-:W5:Y:S02]  /*55b0*/  LDC R5, c[0x0][0x634] ;  /* 0x00018d00ff057b82 */ /* 0x000f640000000800 */
[----:B-----5:R-:W-:-:S05]  /*55c0*/  IADD3 R19, P0, R2, R5, RZ ;  /* 0x0000000502137210 */ /* 0x020fca0007f1e0ff */
[----:B--234-:R-:W-:-:S04]  /*55d0*/  IMAD.X R25, RZ, RZ, R3, P0 ;  /* 0x000000ffff197224 */ /* 0x01cfc800000e0603 */
[----:B0-----:R-:W-:-:S04]  /*55e0*/  IMAD.WIDE.U32 R4, R25, R22, RZ ;  /* 0x0000001619047225 */ /* 0x001fc800078e00ff */
[----:B------:R-:W-:-:S04]  /*55f0*/  IMAD.WIDE.U32 R16, P0, R19, R23, R4 ;  /* 0x0000001713107225 */ /* 0x000fc80007800004 */
[----:B------:R-:W-:-:S04]  /*5600*/  IMAD.WIDE.U32 R4, R19, R22, RZ ;  /* 0x0000001613047225 */ /* 0x000fc800078e00ff */
[----:B------:R-:W-:Y:S01]  /*5610*/  IMAD.X R19, RZ, RZ, RZ, P0 ;  /* 0x000000ffff137224 */ /* 0x000fe200000e06ff */
[----:B------:R-:W-:Y:S01]  /*5620*/  IADD3 RZ, P0, R5, R16, RZ ;  /* 0x0000001005ff7210 */ /* 0x000fe20007f1e0ff */
[----:B------:R-:W-:-:S04]  /*5630*/  IMAD.MOV.U32 R18, RZ, RZ, R17 ;  /* 0x000000ffff127224 */ /* 0x000fc800078e0011 */
[----:B------:R-:W-:-:S08]  /*5640*/  IMAD.WIDE.U32.X R18, R25, R23, R18, P0 ;  /* 0x0000001719127225 */ /* 0x000fd000000e0412 */
.L_x_108:
[-CC-:B-1234-:R-:W-:Y:S01]  /*5650*/  SHF.R.U64 R24, R18, R6.reuse, R19.reuse ;  /* 0x0000000612187219 */ /* 0x19efe20000001213 */
[----:B------:R-:W1:Y:S01]  /*5660*/  LDC.64 R34, c[0x0][0x640] ;  /* 0x00019000ff227b82 */ /* 0x000e620000000a00 */
[----:B0-----:R-:W-:Y:S01]  /*5670*/  SHF.R.U32.HI R4, RZ, R6, R19 ;  /* 0x00000006ff047219 */ /* 0x001fe20000011613 */
[----:B------:R-:W-:Y:S01]  /*5680*/  IMAD.MOV R29, RZ, RZ, -R29 ;  /* 0x000000ffff1d7224 */ /* 0x000fe200078e0a1d */
[----:B------:R-:W-:Y:S01]  /*5690*/  IADD3 R17, P0, RZ, -R24, RZ ;  /* 0x80000018ff117210 */ /* 0x000fe20007f1e0ff */
[----:B------:R-:W-:Y:S01]  /*56a0*/  ULDC UR6, c[0x0][0x154] ;  /* 0x0000550000067ab9 */ /* 0x000fe20000000800 */
[----:B------:R-:W-:Y:S02]  /*56b0*/  IMAD.MOV.U32 R19, RZ, RZ, 0x1 ;  /* 0x00000001ff137424 */ /* 0x000fe400078e00ff */
[----:B------:R-:W-:Y:S01]  /*56c0*/  IMAD R29, R31, R29, R28 ;  /* 0x0000001d1f1d7224 */ /* 0x000fe200078e021c */
[----:B------:R-:W0:Y:S01]  /*56d0*/  LDC R16, c[0x0][0x618] ;  /* 0x00018600ff107b82 */ /* 0x000e220000000800 */
[----:B------:R-:W-:-:S04]  /*56e0*/  IMAD.X R5, RZ, RZ, ~R4, P0 ;  /* 0x000000ffff057224 */ /* 0x000fc800000e0e04 */
[-C--:B------:R-:W-:Y:S02]  /*56f0*/  IMAD R6, R5, R26.reuse, RZ ;  /* 0x0000001a05067224 */ /* 0x080fe400078e02ff */
[C---:B------:R-:W-:Y:S01]  /*5700*/  IMAD.WIDE.U32 R4, R17.reuse, R26, R2 ;  /* 0x0000001a11047225 */ /* 0x040fe200078e0002 */
[----:B------:R-:W2:Y:S03]  /*5710*/  LDC R18, c[0x0][0x608] ;  /* 0x00018200ff127b82 */ /* 0x000ea60000000800 */
[----:B------:R-:W-:Y:S01]  /*5720*/  IMAD R17, R17, R27, R6 ;  /* 0x0000001b11117224 */ /* 0x000fe200078e0206 */
[----:B------:R-:W-:-:S03]  /*5730*/  I2FP.F32.U32 R6, R30 ;  /* 0x0000001e00067245 */ /* 0x000fc60000201000 */
[----:B------:R-:W-:Y:S01]  /*5740*/  IMAD.IADD R5, R5, 0x1, R17 ;  /* 0x0000000105057824 */ /* 0x000fe200078e0211 */
[----:B------:R-:W3:Y:S01]  /*5750*/  LDC R32, c[0x0][0x658] ;  /* 0x00019600ff207b82 */ /* 0x000ee20000000800 */
[----:B-1----:R-:W-:Y:S01]  /*5760*/  ISETP.NE.U32.AND P0, PT, R34, RZ, PT ;  /* 0x000000ff2200720c */ /* 0x002fe20003f05070 */
[----:B------:R-:W-:-:S03]  /*5770*/  IMAD.MOV.U32 R17, RZ, RZ, -0x1 ;  /* 0xffffffffff117424 */ /* 0x000fc600078e00ff */
[----:B------:R-:W-:-:S03]  /*5780*/  ISETP.NE.AND.EX P0, PT, R35, RZ, PT, P0 ;  /* 0x000000ff2300720c */ /* 0x000fc60003f05300 */
[----:B------:R-:W1:Y:S01]  /*5790*/  LDC R27, c[0x0][0x148] ;  /* 0x00005200ff1b7b82 */ /* 0x000e620000000800 */
[-CC-:B0-----:R-:W-:Y:S02]  /*57a0*/  SHF.R.U64 R22, R4, R16.reuse, R5.reuse ;  /* 0x0000001004167219 */ /* 0x181fe40000001205 */
[----:B------:R-:W-:Y:S01]  /*57b0*/  SHF.R.U32.HI R5, RZ, R16, R5 ;  /* 0x00000010ff057219 */ /* 0x000fe20000011605 */
[----:B------:R-:W-:-:S04]  /*57c0*/  FMUL R16, R6, UR6 ;  /* 0x0000000606107c20 */ /* 0x000fc80008400000 */
[----:B------:R-:W0:Y:S01]  /*57d0*/  LDC R28, c[0x0][0x600] ;  /* 0x00018000ff1c7b82 */ /* 0x000e220000000800 */
[----:B------:R4:W0:Y:S01]  /*57e0*/  F2I.U32.TRUNC.NTZ R25, R16 ;  /* 0x0000001000197305 */ /* 0x000822000020f000 */
[-CC-:B--2---:R-:W-:Y:S02]  /*57f0*/  SHF.R.U64 R6, R22, R18.reuse, R5.reuse ;  /* 0x0000001216067219 */ /* 0x184fe40000001205 */
[----:B------:R-:W-:-:S04]  /*5800*/  SHF.R.U32.HI R5, RZ, R18, R5 ;  /* 0x00000012ff057219 */ /* 0x000fc80000011605 */
[----:B------:R-:W2:Y:S01]  /*5810*/  LDC R33, c[0x0][0x648] ;  /* 0x00019200ff217b82 */ /* 0x000ea20000000800 */
[-CC-:B---3--:R-:W-:Y:S02]  /*5820*/  SHF.R.U64 R26, R6, R32.reuse, R5.reuse ;  /* 0x00000020061a7219 */ /* 0x188fe40000001205 */
[-C--:B------:R-:W-:Y:S02]  /*5830*/  SHF.L.U32 R17, R17, R32.reuse, RZ ;  /* 0x0000002011117219 */ /* 0x080fe400000006ff */
[-C--:B------:R-:W-:Y:S01]  /*5840*/  SHF.R.U32.HI R5, RZ, R32.reuse, R5 ;  /* 0x00000020ff057219 */ /* 0x080fe20000011605 */
[----:B------:R-:W-:Y:S01]  /*5850*/  IMAD.MOV.U32 R4, RZ, RZ, R26 ;  /* 0x000000ffff047224 */ /* 0x000fe200078e001a */
[----:B------:R-:W-:Y:S01]  /*5860*/  SHF.L.U32 R32, R19, R32, RZ ;  /* 0x0000002013207219 */ /* 0x000fe200000006ff */
[----:B------:R-:W3:Y:S01]  /*5870*/  LDC R36, c[0x0][0x638] ;  /* 0x00018e00ff247b82 */ /* 0x000ee20000000800 */
[----:B------:R-:W-:-:S07]  /*5880*/  LOP3.LUT R31, RZ, R17, RZ, 0x33, !PT ;  /* 0x00000011ff1f7212 */ /* 0x000fce00078e33ff */
[----:B------:R-:W0:Y:S01]  /*5890*/  LDC R37, c[0x0][0x610] ;  /* 0x00018400ff257b82 */ /* 0x000e220000000800 */
[----:B----4-:R-:W-:Y:S05]  /*58a0*/  @!P0 BRA `(.L_x_109) ;  /* 0x0000000000288947 */ /* 0x010fea0003800000 */
[----:B------:R-:W4:Y:S02]  /*58b0*/  LDC R19, c[0x0][0x64c] ;  /* 0x00019300ff137b82 */ /* 0x000f240000000800 */
[----:B----4-:R-:W-:-:S05]  /*58c0*/  IADD3 R19, P0, R26, R19, RZ ;  /* 0x000000131a137210 */ /* 0x010fca0007f1e0ff */
        /* <DEDUP_REMOVED lines=8> */
.L_x_109:
[----:B--2---:R-:W-:Y:S01]  /*5950*/  SHF.R.U64 R4, R4, R33, R5 ;  /* 0x0000002104047219 */ /* 0x004fe20000001205 */
[----:B0-----:R-:W-:Y:S01]  /*5960*/  VIADD R19, R28, 0xffffffff ;  /* 0xffffffff1c137836 */ /* 0x001fe20000000000 */
[----:B------:R-:W-:Y:S01]  /*5970*/  LOP3.LUT R17, R6, R31, RZ, 0xc0, !PT ;  /* 0x0000001f06117212 */ /* 0x000fe200078ec0ff */
[----:B------:R-:W-:Y:S02]  /*5980*/  IMAD.MOV R25, RZ, RZ, -R25 ;  /* 0x000000ffff197224 */ /* 0x000fe400078e0a19 */
[----:B------:R-:W-:Y:S02]  /*5990*/  IMAD.MOV R5, RZ, RZ, -R4 ;  /* 0x000000ffff057224 */ /* 0x000fe400078e0a04 */
[----:B------:R-:W-:Y:S01]  /*59a0*/  IMAD R6, R32, R4, R17 ;  /* 0x0000000420067224 */ /* 0x000fe200078e0211 */
[----:B------:R-:W-:Y:S01]  /*59b0*/  LOP3.LUT R17, R22, R19, RZ, 0xc0, !PT ;  /* 0x0000001316117212 */ /* 0x000fe200078ec0ff */
[----:B-1----:R-:W-:Y:S02]  /*59c0*/  @P4 IMAD R29, R27, R25, R30 ;  /* 0x000000191b1d4224 */ /* 0x002fe400078e021e */
[----:B---3--:R-:W-:-:S02]  /*59d0*/  IMAD R4, R5, R36, R26 ;  /* 0x0000002405047224 */ /* 0x008fc400078e021a */
[----:B------:R-:W-:Y:S02]  /*59e0*/  IMAD R6, R6, R37, R29 ;  /* 0x0000002506067224 */ /* 0x000fe400078e021d */
[----:B------:R-:W-:Y:S02]  /*59f0*/  IMAD R5, R4, R28, R17 ;  /* 0x0000001c04057224 */ /* 0x000fe400078e0211 */
[----:B------:R-:W-:-:S03]  /*5a00*/  IMAD.MOV.U32 R16, RZ, RZ, 0x1 ;  /* 0x00000001ff107424 */ /* 0x000fc600078e00ff */
[----:B------:R-:W-:Y:S02]  /*5a10*/  SEL R4, R5, R6, !P4 ;  /* 0x0000000605047207 */ /* 0x000fe40006000000 */
[----:B------:R-:W-:Y:S01]  /*5a20*/  SEL R6, R6, R5, !P4 ;  /* 0x0000000506067207 */ /* 0x000fe20006000000 */
[----:B------:R-:W-:-:S07]  /*5a30*/  IMAD.MOV.U32 R5, RZ, RZ, R24 ;  /* 0x000000ffff057224 */ /* 0x000fce00078e0018 */
.L_x_107:
[----:B------:R-:W-:Y:S02]  /*5a40*/  LOP3.LUT P0, RZ, R16, 0xff, RZ, 0xc0, !PT ;  /* 0x000000ff10ff7812 */ /* 0x000fe4000780c0ff */
[----:B------:R-:W-:-:S11]  /*5a50*/  LOP3.LUT R87, R87, 0x1, RZ, 0x3c, !PT ;  /* 0x0000000157577812 */ /* 0x000fd600078e3cff */
[----:B------:R-:W-:Y:S05]  /*5a60*/  @P0 BRA `(.L_x_110) ;  /* 0xffffffbc00d80947 */ /* 0x000fea000383ffff */
[----:B------:R-:W-:Y:S05]  /*5a70*/  EXIT ;  /* 0x000000000000794d */ /* 0x000fea0003800000 */
.L_x_18:
[----:B------:R-:W-:-:S08]  /*5a80*/  ISETP.NE.AND P0, PT, R18, RZ, PT ;  /* 0x000000ff1200720c */ /* 0x000fd00003f05270 */
[----:B--23-5:R-:W0:-:S00]  /*5a90*/  USETMAXREG.DEALLOC.CTAPOOL 0x28 ;  /* 0x00000028000079c8 */ /* 0x02ce0000080e0500 */
[----:B------:R-:W-:Y:S05]  /*5aa0*/  @P0 EXIT ;  /* 0x000000000000094d */ /* 0x000fea0003800000 */
[----:B0-----:R-:W-:Y:S01]  /*5ab0*/  LOP3.LUT P0, RZ, R20, 0xff, RZ, 0xc0, !PT ;  /* 0x000000ff14ff7812 */ /* 0x001fe2000780c0ff */
[----:B------:R-:W-:Y:S02]  /*5ac0*/  IMAD.MOV.U32 R13, RZ, RZ, 0x1 ;  /* 0x00000001ff0d7424 */ /* 0x000fe400078e00ff */
[----:B------:R-:W-:-:S10]  /*5ad0*/  IMAD.MOV.U32 R12, RZ, RZ, RZ ;  /* 0x000000ffff0c7224 */ /* 0x000fd400078e00ff */
[----:B------:R-:W-:Y:S05]  /*5ae0*/  @!P0 BRA `(.L_x_111) ;  /* 0x0000000c005c8947 */ /* 0x000fea0003800000 */
[----:B------:R-:W0:Y:S01]  /*5af0*/  S2UR UR9, SR_CgaCtaId ;  /* 0x00000000000979c3 */ /* 0x000e220000008800 */
[----:B------:R-:W-:Y:S01]  /*5b00*/  UMOV UR11, 0x1 ;  /* 0x00000001000b7882 */ /* 0x000fe20000000000 */
[----:B------:R-:W-:Y:S01]  /*5b10*/  LOP3.LUT P0, RZ, R11, 0x1f, RZ, 0xc0, !PT ;  /* 0x0000001f0bff7812 */ /* 0x000fe2000780c0ff */
[----:B------:R-:W-:Y:S01]  /*5b20*/  ULDC UR5, c[0x0][0x658] ;  /* 0x0001960000057ab9 */ /* 0x000fe20000000800 */
[----:B------:R-:W-:Y:S01]  /*5b30*/  UMOV UR7, 0xffffffff ;  /* 0xffffffff00077882 */ /* 0x000fe20000000000 */
[----:B------:R-:W-:Y:S01]  /*5b40*/  BSSY B0, `(.L_x_111) ;  /* 0x00000d1000007945 */ /* 0x000fe20003800000 */
[----:B------:R-:W-:Y:S01]  /*5b50*/  USHF.L.U32 UR7, UR7, UR5, URZ ;  /* 0x0000000507077299 */ /* 0x000fe2000800063f */
[C---:B------:R-:W-:Y:S01]  /*5b60*/  ISETP.NE.AND P2, PT, R10.reuse, RZ, PT ;  /* 0x000000ff0a00720c */ /* 0x040fe20003f45270 */
[----:B------:R-:W-:Y:S01]  /*5b70*/  IMAD.MOV.U32 R15, RZ, RZ, 0x1 ;  /* 0x00000001ff0f7424 */ /* 0x000fe200078e00ff */
[----:B------:R-:W-:Y:S01]  /*5b80*/  ISETP.NE.OR P0, PT, R10, RZ, !P0 ;  /* 0x000000ff0a00720c */ /* 0x000fe20004705670 */
[----:B------:R-:W-:Y:S01]  /*5b90*/  IMAD.MOV.U32 R13, RZ, RZ, 0x1 ;  /* 0x00000001ff0d7424 */ /* 0x000fe200078e00ff */
[----:B------:R-:W-:Y:S01]  /*5ba0*/  LOP3.LUT R14, R7, 0x2, RZ, 0xfc, !PT ;  /* 0x00000002070e7812 */ /* 0x000fe200078efcff */
[----:B------:R-:W-:Y:S01]  /*5bb0*/  IMAD.MOV.U32 R12, RZ, RZ, RZ ;  /* 0x000000ffff0c7224 */ /* 0x000fe200078e00ff */
[----:B------:R-:W-:Y:S01]  /*5bc0*/  ULDC UR4, c[0x0][0x600] ;  /* 0x0001800000047ab9 */ /* 0x000fe20000000800 */
[----:B------:R-:W-:Y:S01]  /*5bd0*/  UMOV UR18, 0x55 ;  /* 0x0000005500127882 */ /* 0x000fe20000000000 */
[----:B------:R-:W-:-:S02]  /*5be0*/  UIADD3 UR25, UR13, 0x1, URZ ;  /* 0x000000010d197890 */ /* 0x000fc4000fffe03f */
[----:B------:R-:W-:Y:S02]  /*5bf0*/  UIADD3 UR4, UR4, -0x1, URZ ;  /* 0xffffffff04047890 */ /* 0x000fe4000fffe03f */
[----:B------:R-:W-:Y:S02]  /*5c00*/  USHF.L.U32 UR5, UR11, UR5, URZ ;  /* 0x000000050b057299 */ /* 0x000fe4000800063f */
[----:B------:R-:W-:Y:S01]  /*5c10*/  ULOP3.LUT UR7, URZ, UR7, URZ, 0x33, !UPT ;  /* 0x000000073f077292 */ /* 0x000fe2000f8e333f */
[----:B------:R-:W-:Y:S01]  /*5c20*/  ULDC.64 UR26, c[0x0][0x198] ;  /* 0x00006600001a7ab9 */ /* 0x000fe20000000a00 */
[----:B0-----:R-:W-:Y:S02]  /*5c30*/  ULOP3.LUT UR8, UR9, 0x1, URZ, 0xc0, !UPT ;  /* 0x0000000109087892 */ /* 0x001fe4000f8ec03f */
[----:B------:R-:W-:Y:S02]  /*5c40*/  USHF.R.U32.HI UR28, URZ, 0x1, UR9 ;  /* 0x000000013f1c7899 */ /* 0x000fe40008011609 */
[----:B------:R-:W-:-:S02]  /*5c50*/  USHF.L.U32 UR6, UR9, 0x5, URZ ;  /* 0x0000000509067899 */ /* 0x000fc4000800063f */
[----:B------:R-:W-:Y:S02]  /*5c60*/  USHF.L.U32 UR29, UR9, 0xb, URZ ;  /* 0x0000000b091d7899 */ /* 0x000fe4000800063f */
[----:B------:R-:W-:Y:S02]  /*5c70*/  ULOP3.LUT UR9, UR9, 0xfffffffe, URZ, 0xc0, !UPT ;  /* 0xfffffffe09097892 */ /* 0x000fe4000f8ec03f */
[----:B------:R-:W-:Y:S02]  /*5c80*/  UISETP.GT.U32.AND UP0, UPT, UR8, 0xffff, UPT ;  /* 0x0000ffff0800788c */ /* 0x000fe4000bf04070 */
[----:B------:R-:W-:Y:S02]  /*5c90*/  USHF.L.U32 UR10, UR11, UR9, URZ ;  /* 0x000000090b0a7299 */ /* 0x000fe4000800063f */
[----:B------:R-:W-:Y:S02]  /*5ca0*/  ULOP3.LUT UR9, UR9, 0x1, URZ, 0xfc, !UPT ;  /* 0x0000000109097892 */ /* 0x000fe4000f8efc3f */
[----:B------:R-:W-:-:S02]  /*5cb0*/  USEL UR8, UR8, 0xffff, !UP0 ;  /* 0x0000ffff08087887 */ /* 0x000fc4000c000000 */
[----:B------:R-:W-:Y:S02]  /*5cc0*/  USHF.L.U32 UR9, UR11, UR9, URZ ;  /* 0x000000090b097299 */ /* 0x000fe4000800063f */
[----:B------:R-:W-:Y:S02]  /*5cd0*/  ULOP3.LUT UR8, UR8, 0xffff, URZ, 0xc0, !UPT ;  /* 0x0000ffff08087892 */ /* 0x000fe4000f8ec03f */
[----:B------:R-:W-:Y:S02]  /*5ce0*/  ULOP3.LUT UR6, UR6, 0x20, URZ, 0xc0, !UPT ;  /* 0x0000002006067892 */ /* 0x000fe4000f8ec03f */
[----:B------:R-:W-:Y:S02]  /*5cf0*/  ULOP3.LUT UR19, UR10, UR9, URZ, 0xfc, !UPT ;  /* 0x000000090a137292 */ /* 0x000fe4000f8efc3f */
[----:B------:R-:W-:-:S12]  /*5d00*/  USHF.L.U32 UR18, UR18, UR8, URZ ;  /* 0x0000000812127299 */ /* 0x000fd8000800063f */
.L_x_123:
[----:B------:R-:W-:-:S03]  /*5d10*/  UMOV UR8, 0xffffffff ;  /* 0xffffffff00087882 */ /* 0x000fc60000000000 */
[----:B------:R-:W-:Y:S05]  /*5d20*/  BRA.DIV UR8, `(.L_x_112) ;  /* 0x0000001e084c7947 */ /* 0x000fea000b800000 */
[----:B------:R-:W-:-:S13]  /*5d30*/  ELECT P1, URZ, PT ;  /* 0x00000000003f782f */ /* 0x000fda0003820000 */
.L_x_160:
[----:B------:R-:W0:Y:S01]  /*5d40*/  LDC R10, c[0x0][0x28c] ;  /* 0x0000a300ff0a7b82 */ /* 0x000e220000000800 */
[----:B------:R-:W-:Y:S01]  /*5d50*/  BSSY B1, `(.L_x_113) ;  /* 0x000003c000017945 */ /* 0x000fe20003800000 */
[----:B0-----:R-:W-:-:S13]  /*5d60*/  ISETP.LT.OR P1, PT, R10, 0x1, !P1 ;  /* 0x000000010a00780c */ /* 0x001fda0004f21670 */
[----:B------:R-:W-:Y:S05]  /*5d70*/  @P1 BRA `(.L_x_114) ;  /* 0x0000000000e41947 */ /* 0x000fea0003800000 */
[----:B------:R-:W-:Y:S01]  /*5d80*/  LEA R10, R6, UR28, 0x2 ;  /* 0x0000001c060a7c11 */ /* 0x000fe2000f8e10ff */
[----:B------:R-:W-:Y:S01]  /*5d90*/  IMAD.MOV.U32 R18, RZ, RZ, RZ ;  /* 0x000000ffff127224 */ /* 0x000fe200078e00ff */
[----:B------:R-:W-:Y:S01]  /*5da0*/  LEA R16, R4, UR6, 0x6 ;  /* 0x0000000604107c11 */ /* 0x000fe2000f8e30ff */
[----:B------:R-:W-:Y:S02]  /*5db0*/  IMAD.U32 R20, RZ, RZ, UR25 ;  /* 0x00000019ff147e24 */ /* 0x000fe4000f8e00ff */
[----:B------:R-:W-:Y:S02]  /*5dc0*/  IMAD.MOV.U32 R4, RZ, RZ, R13 ;  /* 0x000000ffff047224 */ /* 0x000fe400078e000d */
[----:B------:R-:W-:Y:S02]  /*5dd0*/  IMAD.MOV.U32 R6, RZ, RZ, R12 ;  /* 0x000000ffff067224 */ /* 0x000fe400078e000c */
[----:B------:R-:W-:-:S07]  /*5de0*/  IMAD.SHL.U32 R17, R10, 0x10, RZ ;  /* 0x000000100a117824 */ /* 0x000fce00078e00ff */
.L_x_118:
[----:B------:R-:W0:Y:S01]  /*5df0*/  S2R R11, SR_CgaCtaId ;  /* 0x00000000000b7919 */ /* 0x000e220000008800 */
[----:B------:R-:W-:-:S04]  /*5e00*/  MOV R10, 0x400 ;  /* 0x00000400000a7802 */ /* 0x000fc80000000f00 */
[----:B0-----:R-:W-:Y:S02]  /*5e10*/  LEA R21, R11, R10, 0x18 ;  /* 0x0000000a0b157211 */ /* 0x001fe400078ec0ff */
[----:B------:R-:W-:Y:S01]  /*5e20*/  SHF.L.U32 R10, R4, 0x1f, RZ ;  /* 0x0000001f040a7819 */ /* 0x000fe200000006ff */
[----:B------:R-:W0:Y:S02]  /*5e30*/  @!P2 LDC R11, c[0x0][0x500] ;  /* 0x00014000ff0bab82 */ /* 0x000e240000000800 */
[----:B------:R-:W-:-:S04]  /*5e40*/  IMAD R19, R6, 0x8, R21 ;  /* 0x0000000806137824 */ /* 0x000fc800078e0215 */
[----:B------:R-:W1:Y:S02]  /*5e50*/  SYNCS.PHASECHK.TRANS64.TRYWAIT P1, [R19+URZ+0xe0], R10 ;  /* 0x0000e00a130075a7 */ /* 0x000e64000802017f */
[----:B-1----:R-:W-:Y:S05]  /*5e60*/  @!P1 BRA `(.L_x_115) ;  /* 0x0000001c001c9947 */ /* 0x002fea0003800000 */
.L_x_161:
[----:B-1----:R-:W-:Y:S01]  /*5e70*/  PRMT R10, R14, 0x9910, RZ ;  /* 0x000099100e0a7816 */ /* 0x002fe200000000ff */
[----:B0-----:R0:W-:Y:S03]  /*5e80*/  @!P2 SYNCS.ARRIVE.TRANS64 RZ, [R19+URZ], R11 ;  /* 0x0000000b13ffa9a7 */ /* 0x0011e6000800003f */
[----:B------:R-:W-:-:S13]  /*5e90*/  ISETP.NE.AND P1, PT, R10, 0x2, PT ;  /* 0x000000020a00780c */ /* 0x000fda0003f25270 */
[----:B0-----:R-:W-:Y:S05]  /*5ea0*/  @P1 BRA `(.L_x_116) ;  /* 0x0000000000041947 */ /* 0x001fea0003800000 */
[----:B------:R-:W-:Y:S01]  /*5eb0*/  BPT.TRAP 0x1 ;  /* 0x000000040000795c */ /* 0x000fe20000300000 */
.L_x_116:
[----:B------:R-:W-:Y:S05]  /*5ec0*/  @P0 BRA `(.L_x_117) ;  /* 0x0000000000040947 */ /* 0x000fea0003800000 */
[----:B------:R-:W-:Y:S01]  /*5ed0*/  BPT.TRAP 0x1 ;  /* 0x000000040000795c */ /* 0x000fe20000300000 */
.L_x_117:
[----:B------:R-:W-:Y:S01]  /*5ee0*/  R2UR UR8, R6 ;  /* 0x00000000060872ca */ /* 0x000fe200000e0000 */
[----:B------:R-:W-:Y:S01]  /*5ef0*/  VIADD R20, R20, 0xffffffff ;  /* 0xffffffff14147836 */ /* 0x000fe20000000000 */
[----:B------:R-:W-:Y:S01]  /*5f00*/  R2UR UR22, R21 ;  /* 0x00000000151672ca */ /* 0x000fe200000e0000 */
[----:B------:R-:W-:Y:S01]  /*5f10*/  UIADD3 UR14, UP0, UR26, 0xf0, URZ ;  /* 0x000000f01a0e7890 */ /* 0x000fe2000ff1e03f */
[----:B------:R-:W-:Y:S01]  /*5f20*/  R2UR UR23, R17 ;  /* 0x00000000111772ca */ /* 0x000fe200000e0000 */
[----:B------:R-:W-:Y:S01]  /*5f30*/  UIADD3 UR32, UP1, UR26, 0x1f0, URZ ;  /* 0x000001f01a207890 */ /* 0x000fe2000ff3e03f */
[----:B------:R-:W-:Y:S01]  /*5f40*/  R2UR UR9, R19 ;  /* 0x00000000130972ca */ /* 0x000fe200000e0000 */
[----:B------:R-:W-:Y:S01]  /*5f50*/  UIADD3.X UR15, URZ, UR27, URZ, UP0, !UPT ;  /* 0x0000001b3f0f7290 */ /* 0x000fe200087fe43f */
[----:B------:R-:W-:Y:S01]  /*5f60*/  R2UR UR10, R18 ;  /* 0x00000000120a72ca */ /* 0x000fe200000e0000 */
[----:B------:R-:W-:Y:S01]  /*5f70*/  UPRMT UR20, URZ, 0x5410, UR18 ;  /* 0x000054103f147896 */ /* 0x000fe20008000012 */
[----:B------:R-:W-:Y:S01]  /*5f80*/  R2UR UR12, R5 ;  /* 0x00000000050c72ca */ /* 0x000fe200000e0000 */
[----:B------:R-:W-:Y:S01]  /*5f90*/  VIADD R6, R6, 0x1 ;  /* 0x0000000106067836 */ /* 0x000fe20000000000 */
[----:B------:R-:W-:Y:S01]  /*5fa0*/  R2UR UR24, R16 ;  /* 0x00000000101872ca */ /* 0x000fe200000e0000 */
[----:B------:R-:W-:Y:S01]  /*5fb0*/  USHF.L.U32 UR8, UR8, 0xc, URZ ;  /* 0x0000000c08087899 */ /* 0x000fe2000800063f */
[----:B------:R-:W-:Y:S01]  /*5fc0*/  ISETP.GT.AND P3, PT, R20, 0x1, PT ;  /* 0x000000011400780c */ /* 0x000fe20003f64270 */
[----:B------:R-:W-:Y:S01]  /*5fd0*/  UPRMT UR30, URZ, 0x5410, UR19 ;  /* 0x000054103f1e7896 */ /* 0x000fe20008000013 */
[----:B------:R-:W-:Y:S01]  /*5fe0*/  ISETP.NE.AND P1, PT, R6, 0x1c, PT ;  /* 0x0000001c0600780c */ /* 0x000fe20003f25270 */
[----:B------:R-:W-:Y:S01]  /*5ff0*/  ULEA UR11, UR28, UR8, 0xa ;  /* 0x000000081c0b7291 */ /* 0x000fe2000f8e503f */
[----:B------:R-:W-:Y:S01]  /*6000*/  VIADD R18, R18, 0x40 ;  /* 0x0000004012127836 */ /* 0x000fe20000000000 */
[----:B------:R-:W-:Y:S01]  /*6010*/  ULOP3.LUT UR8, UR8, 0x800, UR29, 0xf8, !UPT ;  /* 0x0000080008087892 */ /* 0x000fe2000f8ef81d */
[----:B------:R-:W-:Y:S01]  /*6020*/  SEL R11, RZ, 0x1, P1 ;  /* 0x00000001ff0b7807 */ /* 0x000fe20000800000 */
[----:B------:R-:W-:Y:S01]  /*6030*/  UIADD3 UR21, UR22, 0x300, UR11 ;  /* 0x0000030016157890 */ /* 0x000fe2000fffe00b */
[----:B------:R-:W-:Y:S01]  /*6040*/  SEL R6, R6, RZ, P1 ;  /* 0x000000ff06067207 */ /* 0x000fe20000800000 */
[----:B------:R-:W-:Y:S01]  /*6050*/  UIADD3 UR22, UR22, 0x1c300, UR8 ;  /* 0x0001c30016167890 */ /* 0x000fe2000fffe008 */
[----:B------:R-:W-:Y:S01]  /*6060*/  LOP3.LUT R4, R4, R11, RZ, 0x3c, !PT ;  /* 0x0000000b04047212 */ /* 0x000fe200078e3cff */
[----:B------:R-:W-:Y:S01]  /*6070*/  UIADD3.X UR33, URZ, UR27, URZ, UP1, !UPT ;  /* 0x0000001b3f217290 */ /* 0x000fe20008ffe43f */
[----:B------:R-:W-:Y:S01]  /*6080*/  UMOV UR16, 0x0 ;  /* 0x0000000000107882 */ /* 0x000fe20000000000 */
[----:B------:R-:W-:Y:S01]  /*6090*/  UMOV UR17, 0x10000000 ;  /* 0x1000000000117882 */ /* 0x000fe20000000000 */
[----:B------:R-:W-:Y:S01]  /*60a0*/  UMOV UR11, UR23 ;  /* 0x00000017000b7c82 */ /* 0x000fe20008000000 */
[----:B------:R-:W-:-:S02]  /*60b0*/  UMOV UR8, UR21 ;  /* 0x0000001500087c82 */ /* 0x000fc40008000000 */
[----:B------:R0:W-:Y:S02]  /*60c0*/  UTMALDG.3D.MULTICAST [UR8], [UR14], UR20, desc[UR16] ;  /* 0x000010080e0073b4 */ /* 0x0001e40008011814 */
[----:B0-----:R-:W-:Y:S01]  /*60d0*/  UMOV UR8, UR22 ;  /* 0x0000001600087c82 */ /* 0x001fe20008000000 */
[----:B------:R-:W-:Y:S02]  /*60e0*/  UMOV UR11, UR24 ;  /* 0x00000018000b7c82 */ /* 0x000fe40008000000 */
[----:B------:R0:W-:Y:S02]  /*60f0*/  UTMALDG.3D.MULTICAST [UR8], [UR32], UR30, desc[UR16] ;  /* 0x00001008200073b4 */ /* 0x0001e4000801181e */
[----:B0-----:R-:W-:Y:S05]  /*6100*/  @P3 BRA `(.L_x_118) ;  /* 0xfffffffc00383947 */ /* 0x001fea000383ffff */
.L_x_114:
[----:B------:R-:W-:Y:S05]  /*6110*/  BSYNC B1 ;  /* 0x0000000000017941 */ /* 0x000fea0003800000 */
.L_x_113:
[----:B------:R-:W-:Y:S01]  /*6120*/  LOP3.LUT P5, RZ, R15, 0xff, RZ, 0xc0, !PT ;  /* 0x000000ff0fff7812 */ /* 0x000fe200078ac0ff */
[----:B------:R-:W-:Y:S01]  /*6130*/  VIADD R11, R12, UR13 ;  /* 0x0000000d0c0b7c36 */ /* 0x000fe20008000000 */
[----:B------:R-:W-:Y:S01]  /*6140*/  ULDC.64 UR8, c[0x0][0x650] ;  /* 0x0001940000087ab9 */ /* 0x000fe20000000a00 */
[----:B------:R-:W-:Y:S01]  /*6150*/  IMAD.U32 R6, RZ, RZ, UR13 ;  /* 0x0000000dff067e24 */ /* 0x000fe2000f8e00ff */
[----:B------:R-:W-:Y:S01]  /*6160*/  UISETP.GE.U32.AND UP0, UPT, UR13, 0x1c, UPT ;  /* 0x0000001c0d00788c */ /* 0x000fe2000bf06070 */
[----:B------:R-:W-:Y:S01]  /*6170*/  BSSY B1, `(.L_x_119) ;  /* 0x000006b000017945 */ /* 0x000fe20003800000 */
[----:B------:R-:W-:Y:S02]  /*6180*/  ISETP.GT.U32.AND P1, PT, R11, 0x1b, PT ;  /* 0x0000001b0b00780c */ /* 0x000fe40003f24070 */
[----:B------:R-:W-:Y:S02]  /*6190*/  PRMT R10, RZ, 0x7610, R10 ;  /* 0x00007610ff0a7816 */ /* 0x000fe4000000000a */
[----:B------:R-:W-:-:S02]  /*61a0*/  ISETP.LT.U32.AND P1, PT, R6, 0x1c, P1 ;  /* 0x0000001c0600780c */ /* 0x000fc40000f21070 */
[----:B------:R-:W-:Y:S01]  /*61b0*/  PLOP3.LUT P3, PT, PT, PT, UP0, 0x80, 0x0 ;  /* 0x000000000000781c */ /* 0x000fe20003f6f008 */
[----:B------:R-:W0:Y:S01]  /*61c0*/  @P5 S2R R5, SR_CgaCtaId ;  /* 0x0000000000055919 */ /* 0x000e220000008800 */
[----:B------:R-:W-:Y:S02]  /*61d0*/  @P5 MOV R4, 0x400 ;  /* 0x0000040000045802 */ /* 0x000fe40000000f00 */
[----:B------:R-:W-:Y:S02]  /*61e0*/  SEL R6, RZ, 0x1, !P1 ;  /* 0x00000001ff067807 */ /* 0x000fe40004800000 */
[----:B------:R-:W-:Y:S02]  /*61f0*/  PRMT R15, RZ, 0x7610, R15 ;  /* 0x00007610ff0f7816 */ /* 0x000fe4000000000f */
[----:B------:R-:W-:Y:S01]  /*6200*/  LOP3.LUT R13, R13, R6, RZ, 0x3c, !PT ;  /* 0x000000060d0d7212 */ /* 0x000fe200078e3cff */
[----:B------:R-:W-:Y:S01]  /*6210*/  IMAD.MOV.U32 R6, RZ, RZ, -0x1 ;  /* 0xffffffffff067424 */ /* 0x000fe200078e00ff */
[----:B0-----:R-:W-:-:S04]  /*6220*/  @P5 LEA R4, R5, R4, 0x18 ;  /* 0x0000000405045211 */ /* 0x001fc800078ec0ff */
[----:B------:R0:W-:Y:S01]  /*6230*/  @P5 SYNCS.ARRIVE.TRANS64.A1T0 RZ, [R4+URZ+0x1f8], RZ ;  /* 0x0001f8ff04ff59a7 */ /* 0x0001e2000810003f */
[----:B------:R-:W-:-:S04]  /*6240*/  IADD3 R2, P5, R2, R8, RZ ;  /* 0x0000000802027210 */ /* 0x000fc80007fbe0ff */
[----:B------:R-:W-:Y:S01]  /*6250*/  ISETP.GE.U32.AND P1, PT, R2, UR8, PT ;  /* 0x0000000802007c0c */ /* 0x000fe2000bf26070 */
[----:B------:R-:W-:Y:S01]  /*6260*/  IMAD.X R3, R3, 0x1, R0, P5 ;  /* 0x0000000103037824 */ /* 0x000fe200028e0600 */
[----:B0-----:R-:W-:-:S04]  /*6270*/  SHF.R.U32.HI R4, RZ, 0x2, R11 ;  /* 0x00000002ff047819 */ /* 0x001fc8000001160b */
[----:B------:R-:W-:Y:S01]  /*6280*/  ISETP.GE.U32.AND.EX P1, PT, R3, UR9, PT, P1 ;  /* 0x0000000903007c0c */ /* 0x000fe2000bf26110 */
[----:B------:R-:W-:-:S04]  /*6290*/  IMAD.WIDE.U32 R4, R4, 0x24924925, RZ ;  /* 0x2492492504047825 */ /* 0x000fc800078e00ff */
[----:B------:R-:W-:Y:S01]  /*62a0*/  IMAD R12, R5, -0x1c, R11 ;  /* 0xffffffe4050c7824 */ /* 0x000fe200078e020b */
[----:B------:R-:W-:Y:S01]  /*62b0*/  @P3 LOP3.LUT R13, R13, 0x1, R5, 0x78, !PT ;  /* 0x000000010d0d3812 */ /* 0x000fe200078e7805 */
[----:B------:R-:W-:Y:S02]  /*62c0*/  IMAD.MOV.U32 R4, RZ, RZ, -0x1 ;  /* 0xffffffffff047424 */ /* 0x000fe400078e00ff */
[----:B------:R-:W-:-:S04]  /*62d0*/  IMAD.MOV.U32 R5, RZ, RZ, -0x1 ;  /* 0xffffffffff057424 */ /* 0x000fc800078e00ff */
[----:B------:R-:W-:Y:S05]  /*62e0*/  @P1 BRA `(.L_x_120) ;  /* 0x00000004004c1947 */ /* 0x000fea0003800000 */
[----:B------:R-:W0:Y:S01]  /*62f0*/  S2R R17, SR_CTAID.X ;  /* 0x0000000000117919 */ /* 0x000e220000002500 */
[----:B------:R-:W-:Y:S01]  /*6300*/  ULDC.64 UR8, c[0x0][0x628] ;  /* 0x00018a0000087ab9 */ /* 0x000fe20000000a00 */
[----:B------:R-:W1:Y:S01]  /*6310*/  LDC R18, c[0x0][0x144] ;  /* 0x00005100ff127b82 */ /* 0x000e620000000800 */
[----:B------:R-:W-:Y:S01]  /*6320*/  ISETP.NE.U32.AND P1, PT, RZ, UR8, PT ;  /* 0x00000008ff007c0c */ /* 0x000fe2000bf25070 */
[----:B------:R-:W2:Y:S01]  /*6330*/  S2R R6, SR_CTAID.Y ;  /* 0x0000000000067919 */ /* 0x000ea20000002600 */
[----:B------:R-:W-:Y:S01]  /*6340*/  ULDC UR10, c[0x0][0x150] ;  /* 0x00005400000a7ab9 */ /* 0x000fe20000000800 */
[----:B------:R-:W-:Y:S01]  /*6350*/  ULDC UR11, c[0x0][0x630] ;  /* 0x00018c00000b7ab9 */ /* 0x000fe20000000800 */
[----:B------:R-:W-:Y:S01]  /*6360*/  ISETP.NE.AND.EX P1, PT, RZ, UR9, PT, P1 ;  /* 0x00000009ff007c0c */ /* 0x000fe2000bf25310 */
[----:B------:R-:W-:Y:S01]  /*6370*/  IMAD.MOV.U32 R4, RZ, RZ, R2 ;  /* 0x000000ffff047224 */ /* 0x000fe200078e0002 */
[----:B0-----:R-:W-:-:S05]  /*6380*/  I2FP.F32.U32 R5, R17 ;  /* 0x0000001100057245 */ /* 0x001fca0000201000 */
[----:B------:R-:W-:Y:S01]  /*6390*/  FMUL R20, R5, UR10 ;  /* 0x0000000a05147c20 */ /* 0x000fe20008400000 */
[----:B------:R-:W-:-:S05]  /*63a0*/  IMAD.MOV.U32 R5, RZ, RZ, R3 ;  /* 0x000000ffff057224 */ /* 0x000fca00078e0003 */
[----:B--2---:R-:W-:Y:S05]  /*63b0*/  @!P1 BRA `(.L_x_121) ;  /* 0x0000000000289947 */ /* 0x004fea0003800000 */
[----:B------:R-:W-:Y:S02]  /*63c0*/  ULDC UR10, c[0x0][0x634] ;  /* 0x00018d00000a7ab9 */ /* 0x000fe40000000800 */
[----:B------:R-:W-:-:S05]  /*63d0*/  IADD3 R5, P1, R2, UR10, RZ ;  /* 0x0000000a02057c10 */ /* 0x000fca000ff3e0ff */
[----:B------:R-:W-:-:S04]  /*63e0*/  IMAD.X R19, RZ, RZ, R3, P1 ;  /* 0x000000ffff137224 */ /* 0x000fc800008e0603 */
[----:B------:R-:W-:-:S04]  /*63f0*/  IMAD.WIDE.U32 R10, R19, UR8, RZ ;  /* 0x00000008130a7c25 */ /* 0x000fc8000f8e00ff */
[----:B------:R-:W-:-:S04]  /*6400*/  IMAD.WIDE.U32 R10, P1, R5, UR9, R10 ;  /* 0x00000009050a7c25 */ /* 0x000fc8000f82000a */
[----:B------:R-:W-:-:S04]  /*6410*/  IMAD.WIDE.U32 R4, R5, UR8, RZ ;  /* 0x0000000805047c25 */ /* 0x000fc8000f8e00ff */
[----:B------:R-:W-:Y:S01]  /*6420*/  IMAD.MOV.U32 R4, RZ, RZ, R11 ;  /* 0x000000ffff047224 */ /* 0x000fe200078e000b */
[----:B------:R-:W-:Y:S01]  /*6430*/  IADD3 RZ, P3, R5, R10, RZ ;  /* 0x0000000a05ff7210 */ /* 0x000fe20007f7e0ff */
[----:B------:R-:W-:-:S04]  /*6440*/  IMAD.X R5, RZ, RZ, RZ, P1 ;  /* 0x000000ffff057224 */ /* 0x000fc800008e06ff */
[----:B------:R-:W-:-:S08]  /*6450*/  IMAD.WIDE.U32.X R4, R19, UR9, R4, P3 ;  /* 0x0000000913047c25 */ /* 0x000fd000098e0404 */
.L_x_121:
[--C-:B------:R-:W-:Y:S01]  /*6460*/  SHF.R.U64 R16, R4, UR11, R5.reuse ;  /* 0x0000000b04107c19 */ /* 0x100fe20008001205 */
[----:B------:R-:W0:Y:S01]  /*6470*/  F2I.U32.TRUNC.NTZ R20, R20 ;  /* 0x0000001400147305 */ /* 0x000e22000020f000 */
[----:B------:R-:W-:Y:S01]  /*6480*/  SHF.R.U32.HI R4, RZ, UR11, R5 ;  /* 0x0000000bff047c19 */ /* 0x000fe20008011605 */
[----:B------:R-:W-:Y:S01]  /*6490*/  ULDC.64 UR8, c[0x0][0x620] ;  /* 0x0001880000087ab9 */ /* 0x000fe20000000a00 */
[----:B------:R-:W-:Y:S01]  /*64a0*/  IADD3 R11, P1, RZ, -R16, RZ ;  /* 0x80000010ff0b7210 */ /* 0x000fe20007f3e0ff */
[----:B------:R-:W-:Y:S01]  /*64b0*/  ULDC.64 UR10, c[0x0][0x640] ;  /* 0x00019000000a7ab9 */ /* 0x000fe20000000a00 */
[----:B------:R-:W2:Y:S03]  /*64c0*/  LDC R21, c[0x0][0x148] ;  /* 0x00005200ff157b82 */ /* 0x000ea60000000800 */
[----:B------:R-:W-:Y:S01]  /*64d0*/  IMAD.X R4, RZ, RZ, ~R4, P1 ;  /* 0x000000ffff047224 */ /* 0x000fe200008e0e04 */
[----:B------:R-:W-:-:S03]  /*64e0*/  ISETP.NE.U32.AND P1, PT, RZ, UR10, PT ;  /* 0x0000000aff007c0c */ /* 0x000fc6000bf25070 */
[----:B------:R-:W-:Y:S01]  /*64f0*/  IMAD R10, R4, UR8, RZ ;  /* 0x00000008040a7c24 */ /* 0x000fe2000f8e02ff */
[----:B------:R-:W-:Y:S01]  /*6500*/  ISETP.NE.AND.EX P1, PT, RZ, UR11, PT, P1 ;  /* 0x0000000bff007c0c */ /* 0x000fe2000bf25310 */
[----:B------:R-:W-:Y:S01]  /*6510*/  IMAD.WIDE.U32 R4, R11, UR8, R2 ;  /* 0x000000080b047c25 */ /* 0x000fe2000f8e0002 */
[----:B------:R-:W-:-:S03]  /*6520*/  ULDC UR8, c[0x0][0x618] ;  /* 0x0001860000087ab9 */ /* 0x000fc60000000800 */
[----:B------:R-:W-:Y:S01]  /*6530*/  IMAD R11, R11, UR9, R10 ;  /* 0x000000090b0b7c24 */ /* 0x000fe2000f8e020a */
[----:B------:R-:W-:Y:S01]  /*6540*/  ULDC UR9, c[0x0][0x154] ;  /* 0x0000550000097ab9 */ /* 0x000fe20000000800 */
[----:B0-----:R-:W-:Y:S02]  /*6550*/  IMAD.MOV R10, RZ, RZ, -R20 ;  /* 0x000000ffff0a7224 */ /* 0x001fe400078e0a14 */
[----:B------:R-:W-:Y:S02]  /*6560*/  IMAD.IADD R5, R5, 0x1, R11 ;  /* 0x0000000105057824 */ /* 0x000fe400078e020b */
[----:B-1----:R-:W-:Y:S01]  /*6570*/  IMAD R17, R18, R10, R17 ;  /* 0x0000000a12117224 */ /* 0x002fe200078e0211 */
[----:B------:R-:W-:Y:S02]  /*6580*/  I2FP.F32.U32 R10, R6 ;  /* 0x00000006000a7245 */ /* 0x000fe40000201000 */
[--C-:B------:R-:W-:Y:S02]  /*6590*/  SHF.R.U64 R18, R4, UR8, R5.reuse ;  /* 0x0000000804127c19 */ /* 0x100fe40008001205 */
[----:B------:R-:W-:Y:S01]  /*65a0*/  SHF.R.U32.HI R5, RZ, UR8, R5 ;  /* 0x00000008ff057c19 */ /* 0x000fe20008011605 */
[----:B------:R-:W-:Y:S01]  /*65b0*/  FMUL R10, R10, UR9 ;  /* 0x000000090a0a7c20 */ /* 0x000fe20008400000 */
[----:B------:R-:W-:-:S02]  /*65c0*/  ULDC UR8, c[0x0][0x608] ;  /* 0x0001820000087ab9 */ /* 0x000fc40000000800 */
[--C-:B------:R-:W-:Y:S01]  /*65d0*/  SHF.R.U64 R20, R18, UR8, R5.reuse ;  /* 0x0000000812147c19 */ /* 0x100fe20008001205 */
[----:B------:R0:W1:Y:S01]  /*65e0*/  F2I.U32.TRUNC.NTZ R22, R10 ;  /* 0x0000000a00167305 */ /* 0x000062000020f000 */
[----:B------:R-:W-:Y:S01]  /*65f0*/  SHF.R.U32.HI R5, RZ, UR8, R5 ;  /* 0x00000008ff057c19 */ /* 0x000fe20008011605 */
[----:B------:R-:W-:-:S03]  /*6600*/  ULDC UR8, c[0x0][0x658] ;  /* 0x0001960000087ab9 */ /* 0x000fc60000000800 */
[--C-:B------:R-:W-:Y:S02]  /*6610*/  SHF.R.U64 R19, R20, UR8, R5.reuse ;  /* 0x0000000814137c19 */ /* 0x100fe40008001205 */
[----:B------:R-:W-:-:S03]  /*6620*/  SHF.R.U32.HI R23, RZ, UR8, R5 ;  /* 0x00000008ff177c19 */ /* 0x000fc60008011605 */
[----:B------:R-:W-:Y:S02]  /*6630*/  IMAD.MOV.U32 R4, RZ, RZ, R19 ;  /* 0x000000ffff047224 */ /* 0x000fe400078e0013 */
[----:B------:R-:W-:Y:S01]  /*6640*/  IMAD.MOV.U32 R5, RZ, RZ, R23 ;  /* 0x000000ffff057224 */ /* 0x000fe200078e0017 */
[----:B0-----:R-:W-:Y:S06]  /*6650*/  @!P1 BRA `(.L_x_122) ;  /* 0x0000000000289947 */ /* 0x001fec0003800000 */
        /* <DEDUP_REMOVED lines=10> */
.L_x_122:
[----:B------:R-:W-:Y:S01]  /*6700*/  ULDC UR8, c[0x0][0x648] ;  /* 0x0001920000087ab9 */ /* 0x000fe20000000800 */
[----:B-1----:R-:W-:Y:S01]  /*6710*/  IMAD.MOV R22, RZ, RZ, -R22 ;  /* 0x000000ffff167224 */ /* 0x002fe200078e0a16 */
[----:B------:R-:W-:Y:S01]  /*6720*/  SHF.R.U64 R5, R4, UR8, R5 ;  /* 0x0000000804057c19 */ /* 0x000fe20008001205 */
[----:B------:R-:W-:Y:S01]  /*6730*/  ULDC UR8, c[0x0][0x638] ;  /* 0x00018e0000087ab9 */ /* 0x000fe20000000800 */
[----:B------:R-:W-:Y:S01]  /*6740*/  LOP3.LUT R4, R20, UR7, RZ, 0xc0, !PT ;  /* 0x0000000714047c12 */ /* 0x000fe2000f8ec0ff */
[----:B--2---:R-:W-:Y:S01]  /*6750*/  @P4 IMAD R17, R21, R22, R6 ;  /* 0x0000001615114224 */ /* 0x004fe200078e0206 */
[----:B------:R-:W-:Y:S01]  /*6760*/  LOP3.LUT R18, R18, UR4, RZ, 0xc0, !PT ;  /* 0x0000000412127c12 */ /* 0x000fe2000f8ec0ff */
[----:B------:R-:W-:Y:S01]  /*6770*/  IMAD.MOV R6, RZ, RZ, -R5 ;  /* 0x000000ffff067224 */ /* 0x000fe200078e0a05 */
[----:B------:R-:W-:Y:S01]  /*6780*/  ULDC UR9, c[0x0][0x610] ;  /* 0x0001840000097ab9 */ /* 0x000fe20000000800 */
[----:B------:R-:W-:Y:S02]  /*6790*/  IMAD R4, R5, UR5, R4 ;  /* 0x0000000505047c24 */ /* 0x000fe4000f8e0204 */
[----:B------:R-:W-:Y:S01]  /*67a0*/  IMAD R19, R6, UR8, R19 ;  /* 0x0000000806137c24 */ /* 0x000fe2000f8e0213 */
[----:B------:R-:W-:Y:S01]  /*67b0*/  ULDC UR8, c[0x0][0x600] ;  /* 0x0001800000087ab9 */ /* 0x000fe20000000800 */
[----:B------:R-:W-:-:S02]  /*67c0*/  IMAD R17, R4, UR9, R17 ;  /* 0x0000000904117c24 */ /* 0x000fc4000f8e0211 */
[----:B------:R-:W-:Y:S02]  /*67d0*/  IMAD R6, R19, UR8, R18 ;  /* 0x0000000813067c24 */ /* 0x000fe4000f8e0212 */
[----:B------:R-:W-:Y:S02]  /*67e0*/  IMAD.MOV.U32 R10, RZ, RZ, 0x1 ;  /* 0x00000001ff0a7424 */ /* 0x000fe400078e00ff */
[----:B------:R-:W-:Y:S01]  /*67f0*/  IMAD.MOV.U32 R5, RZ, RZ, R16 ;  /* 0x000000ffff057224 */ /* 0x000fe200078e0010 */
[----:B------:R-:W-:Y:S02]  /*6800*/  SEL R4, R6, R17, !P4 ;  /* 0x0000001106047207 */ /* 0x000fe40006000000 */
[----:B------:R-:W-:-:S07]  /*6810*/  SEL R6, R17, R6, !P4 ;  /* 0x0000000611067207 */ /* 0x000fce0006000000 */
.L_x_120:
[----:B------:R-:W-:Y:S05]  /*6820*/  BSYNC B1 ;  /* 0x0000000000017941 */ /* 0x000fea0003800000 */
.L_x_119:
[----:B------:R-:W-:-:S13]  /*6830*/  LOP3.LUT P1, RZ, R10, 0xff, RZ, 0xc0, !PT ;  /* 0x000000ff0aff7812 */ /* 0x000fda000782c0ff */
[----:B------:R-:W-:Y:S05]  /*6840*/  @P1 BRA `(.L_x_123) ;  /* 0xfffffff400301947 */ /* 0x000fea000383ffff */
[----:B------:R-:W-:Y:S05]  /*6850*/  BSYNC B0 ;  /* 0x0000000000007941 */ /* 0x000fea0003800000 */
.L_x_111:
[----:B------:R-:W-:-:S03]  /*6860*/  UMOV UR8, 0xffffffff ;  /* 0xffffffff00087882 */ /* 0x000fc60000000000 */
[----:B------:R-:W-:Y:S05]  /*6870*/  BRA.DIV UR8, `(.L_x_124) ;  /* 0x0000001208ac7947 */ /* 0x000fea000b800000 */
[----:B------:R-:W-:-:S13]  /*6880*/  ELECT P0, URZ, PT ;  /* 0x00000000003f782f */ /* 0x000fda0003800000 */
.L_x_164:
[----:B------:R-:W-:Y:S04]  /*6890*/  BSSY B0, `(.L_x_125) ;  /* 0x0000103000007945 */ /* 0x000fe80003800000 */
[----:B------:R-:W-:Y:S05]  /*68a0*/  @!P0 BRA `(.L_x_126) ;  /* 0x0000001000048947 */ /* 0x000fea0003800000 */
[----:B------:R-:W-:-:S04]  /*68b0*/  LOP3.LUT R7, R7, 0x2, RZ, 0xfc, !PT ;  /* 0x0000000207077812 */ /* 0x000fc800078efcff */
[----:B------:R-:W-:-:S13]  /*68c0*/  ISETP.NE.AND P0, PT, R7, 0x3, PT ;  /* 0x000000030700780c */ /* 0x000fda0003f05270 */
[----:B------:R-:W-:Y:S05]  /*68d0*/  @!P0 BRA `(.L_x_127) ;  /* 0x0000000000048947 */ /* 0x000fea0003800000 */
[----:B------:R-:W-:Y:S01]  /*68e0*/  BPT.TRAP 0x1 ;  /* 0x000000040000795c */ /* 0x000fe20000300000 */
.L_x_127:
[----:B------:R-:W0:Y:S01]  /*68f0*/  S2R R3, SR_CgaCtaId ;  /* 0x0000000000037919 */ /* 0x000e220000008800 */
[----:B------:R-:W-:Y:S02]  /*6900*/  MOV R0, 0x400 ;  /* 0x0000040000007802 */ /* 0x000fe40000000f00 */
[----:B------:R-:W-:Y:S02]  /*6910*/  SHF.L.U32 R2, R13, 0x1f, RZ ;  /* 0x0000001f0d027819 */ /* 0x000fe400000006ff */
[----:B0-----:R-:W-:-:S05]  /*6920*/  LEA R3, R3, R0, 0x18 ;  /* 0x0000000003037211 */ /* 0x001fca00078ec0ff */
[----:B------:R-:W-:-:S04]  /*6930*/  VIADD R3, R3, 0xe0 ;  /* 0x000000e003037836 */ /* 0x000fc80000000000 */
[C---:B------:R-:W-:Y:S02]  /*6940*/  IMAD R5, R12.reuse, 0x8, R3 ;  /* 0x000000080c057824 */ /* 0x040fe400078e0203 */
[----:B------:R-:W-:Y:S02]  /*6950*/  VIADD R12, R12, 0x1 ;  /* 0x000000010c0c7836 */ /* 0x000fe40000000000 */
[----:B------:R-:W0:Y:S03]  /*6960*/  SYNCS.PHASECHK.TRANS64.TRYWAIT P0, [R5+URZ], R2 ;  /* 0x00000002050075a7 */ /* 0x000e26000800017f */
[----:B------:R-:W-:-:S04]  /*6970*/  ISETP.NE.AND P1, PT, R12, 0x1c, PT ;  /* 0x0000001c0c00780c */ /* 0x000fc80003f25270 */
[----:B------:R-:W-:Y:S02]  /*6980*/  SEL R0, RZ, 0x1, P1 ;  /* 0x00000001ff007807 */ /* 0x000fe40000800000 */
[----:B------:R-:W-:Y:S02]  /*6990*/  SEL R12, R12, RZ, P1 ;  /* 0x000000ff0c0c7207 */ /* 0x000fe40000800000 */
[----:B------:R-:W-:-:S03]  /*69a0*/  LOP3.LUT R13, R13, R0, RZ, 0x3c, !PT ;  /* 0x000000000d0d7212 */ /* 0x000fc600078e3cff */
[----:B------:R-:W-:Y:S01]  /*69b0*/  IMAD R7, R12, 0x8, R3 ;  /* 0x000000080c077824 */ /* 0x000fe200078e0203 */
[----:B------:R-:W-:Y:S01]  /*69c0*/  SHF.L.U32 R4, R13, 0x1f, RZ ;  /* 0x0000001f0d047819 */ /* 0x000fe200000006ff */
[----:B0-----:R-:W-:Y:S06]  /*69d0*/  @!P0 BRA `(.L_x_128) ;  /* 0x0000001000788947 */ /* 0x001fec0003800000 */
.L_x_165:
[----:B------:R-:W1:Y:S01]  /*69e0*/  SYNCS.PHASECHK.TRANS64.TRYWAIT P0, [R7+URZ], R4 ;  /* 0x00000004070075a7 */ /* 0x000e62000800017f */
[----:B------:R-:W-:-:S05]  /*69f0*/  VIADD R0, R12, 0x1 ;  /* 0x000000010c007836 */ /* 0x000fca0000000000 */
[----:B------:R-:W-:-:S04]  /*6a00*/  ISETP.NE.AND P1, PT, R0, 0x1c, PT ;  /* 0x0000001c0000780c */ /* 0x000fc80003f25270 */
[----:B0-----:R-:W-:Y:S02]  /*6a10*/  SEL R2, RZ, 0x1, P1 ;  /* 0x00000001ff027807 */ /* 0x001fe40000800000 */
[----:B------:R-:W-:Y:S02]  /*6a20*/  SEL R0, R0, RZ, P1 ;  /* 0x000000ff00007207 */ /* 0x000fe40000800000 */
[----:B------:R-:W-:-:S03]  /*6a30*/  LOP3.LUT R13, R13, R2, RZ, 0x3c, !PT ;  /* 0x000000020d0d7212 */ /* 0x000fc600078e3cff */
[----:B------:R-:W-:Y:S01]  /*6a40*/  IMAD R6, R0, 0x8, R3 ;  /* 0x0000000800067824 */ /* 0x000fe200078e0203 */
[----:B------:R-:W-:Y:S01]  /*6a50*/  SHF.L.U32 R5, R13, 0x1f, RZ ;  /* 0x0000001f0d057819 */ /* 0x000fe200000006ff */
[----:B-1----:R-:W-:Y:S06]  /*6a60*/  @!P0 BRA `(.L_x_129) ;  /* 0x0000001000688947 */ /* 0x002fec0003800000 */
.L_x_166:
[----:B------:R-:W1:Y:S01]  /*6a70*/  SYNCS.PHASECHK.TRANS64.TRYWAIT P0, [R6+URZ], R5 ;  /* 0x00000005060075a7 */ /* 0x000e62000800017f */
[----:B------:R-:W-:-:S05]  /*6a80*/  VIADD R0, R0, 0x1 ;  /* 0x0000000100007836 */ /* 0x000fca0000000000 */
[----:B------:R-:W-:-:S04]  /*6a90*/  ISETP.NE.AND P1, PT, R0, 0x1c, PT ;  /* 0x0000001c0000780c */ /* 0x000fc80003f25270 */
[----:B------:R-:W-:Y:S02]  /*6aa0*/  SEL R2, RZ, 0x1, P1 ;  /* 0x00000001ff027807 */ /* 0x000fe40000800000 */
[----:B------:R-:W-:Y:S02]  /*6ab0*/  SEL R0, R0, RZ, P1 ;  /* 0x000000ff00007207 */ /* 0x000fe40000800000 */
[----:B------:R-:W-:-:S03]  /*6ac0*/  LOP3.LUT R13, R13, R2, RZ, 0x3c, !PT ;  /* 0x000000020d0d7212 */ /* 0x000fc600078e3cff */
[----:B0-----:R-:W-:Y:S01]  /*6ad0*/  IMAD R7, R0, 0x8, R3 ;  /* 0x0000000800077824 */ /* 0x001fe200078e0203 */
[----:B------:R-:W-:Y:S01]  /*6ae0*/  SHF.L.U32 R4, R13, 0x1f, RZ ;  /* 0x0000001f0d047819 */ /* 0x000fe200000006ff */
[----:B-1----:R-:W-:Y:S06]  /*6af0*/  @!P0 BRA `(.L_x_130) ;  /* 0x0000001000588947 */ /* 0x002fec0003800000 */
.L_x_167:
        /* <DEDUP_REMOVED lines=9> */
.L_x_168:
        /* <DEDUP_REMOVED lines=9> */
.L_x_169:
        /* <DEDUP_REMOVED lines=9> */
.L_x_170:
        /* <DEDUP_REMOVED lines=9> */
.L_x_171:
        /* <DEDUP_REMOVED lines=9> */
.L_x_172:
        /* <DEDUP_REMOVED lines=9> */
.L_x_173:
        /* <DEDUP_REMOVED lines=9> */
.L_x_174:
        /* <DEDUP_REMOVED lines=9> */
.L_x_175:
        /* <DEDUP_REMOVED lines=9> */
.L_x_176:
        /* <DEDUP_REMOVED lines=9> */
.L_x_177:
        /* <DEDUP_REMOVED lines=9> */
.L_x_178:
        /* <DEDUP_REMOVED lines=9> */
.L_x_179:
        /* <DEDUP_REMOVED lines=9> */
.L_x_180:
        /* <DEDUP_REMOVED lines=9> */
.L_x_181:
        /* <DEDUP_REMOVED lines=9> */
.L_x_182:
        /* <DEDUP_REMOVED lines=9> */
.L_x_183:
        /* <DEDUP_REMOVED lines=9> */
.L_x_184:
        /* <DEDUP_REMOVED lines=9> */
.L_x_185:
        /* <DEDUP_REMOVED lines=9> */
.L_x_186:
        /* <DEDUP_REMOVED lines=9> */
.L_x_187:
        /* <DEDUP_REMOVED lines=9> */
.L_x_188:
        /* <DEDUP_REMOVED lines=9> */
.L_x_189:
        /* <DEDUP_REMOVED lines=9> */
.L_x_190:
[----:B------:R-:W1:Y:S01]  /*77f0*/  SYNCS.PHASECHK.TRANS64.TRYWAIT P0, [R6+URZ], R5 ;  /* 0x00000005060075a7 */ /* 0x000e62000800017f */
[----:B------:R-:W-:-:S05]  /*7800*/  VIADD R0, R0, 0x1 ;  /* 0x0000000100007836 */ /* 0x000fca0000000000 */
[----:B------:R-:W-:-:S04]  /*7810*/  ISETP.NE.AND P1, PT, R0, 0x1c, PT ;  /* 0x0000001c0000780c */ /* 0x000fc80003f25270 */
[----:B------:R-:W-:Y:S02]  /*7820*/  SEL R2, RZ, 0x1, P1 ;  /* 0x00000001ff027807 */ /* 0x000fe40000800000 */
[----:B------:R-:W-:Y:S02]  /*7830*/  SEL R0, R0, RZ, P1 ;  /* 0x000000ff00007207 */ /* 0x000fe40000800000 */
[----:B------:R-:W-:Y:S01]  /*7840*/  LOP3.LUT R2, R13, R2, RZ, 0x3c, !PT ;  /* 0x000000020d027212 */ /* 0x000fe200078e3cff */
[----:B-1----:R-:W-:Y:S06]  /*7850*/  @!P0 BRA `(.L_x_154) ;  /* 0x0000000800e08947 */ /* 0x002fec0003800000 */
.L_x_191:
[----:B------:R-:W-:Y:S01]  /*7860*/  IMAD R3, R0, 0x8, R3 ;  /* 0x0000000800037824 */ /* 0x000fe200078e0203 */
[----:B------:R-:W-:-:S07]  /*7870*/  SHF.L.U32 R0, R2, 0x1f, RZ ;  /* 0x0000001f02007819 */ /* 0x000fce00000006ff */
.L_x_155:
[----:B--2---:R2:W3:Y:S02]  /*7880*/  SYNCS.PHASECHK.TRANS64.TRYWAIT P0, [R3+URZ], R0 ;  /* 0x00000000030075a7 */ /* 0x0044e4000800017f */
[----:B---3--:R-:W-:Y:S05]  /*7890*/  @!P0 NANOSLEEP.SYNCS 0x989680 ;  /* 0x009896800000895d */ /* 0x008fea0003900000 */
[----:B------:R-:W3:Y:S02]  /*78a0*/  @!P0 SYNCS.PHASECHK.TRANS64 P0, [R3+URZ], R0 ;  /* 0x00000000030085a7 */ /* 0x000ee4000800007f */
[----:B---3--:R-:W-:Y:S05]  /*78b0*/  @!P0 BRA `(.L_x_155) ;  /* 0xfffffffc00f08947 */ /* 0x008fea000383ffff */
.L_x_126:
[----:B------:R-:W-:Y:S05]  /*78c0*/  BSYNC B0 ;  /* 0x0000000000007941 */ /* 0x000fea0003800000 */
.L_x_125:
[----:B------:R-:W-:Y:S05]  /*78d0*/  EXIT ;  /* 0x000000000000794d */ /* 0x000fea0003800000 */
.L_x_20:
[----:B0-----:R-:W-:-:S04]  /*78e0*/  IMAD.U32 R17, RZ, RZ, UR15 ;  /* 0x0000000fff117e24 */ /* 0x001fc8000f8e00ff */
[----:B------:R0:W1:Y:S03]  /*78f0*/  SYNCS.PHASECHK.TRANS64.TRYWAIT P0, [R17+URZ+-0x8], R16 ;  /* 0xfffff810110075a7 */ /* 0x000066000800017f */
[----:B-1----:R-:W-:Y:S05]  /*7900*/  @!P0 NANOSLEEP.SYNCS 0x989680 ;  /* 0x009896800000895d */ /* 0x002fea0003900000 */
[----:B------:R-:W1:Y:S02]  /*7910*/  @!P0 SYNCS.PHASECHK.TRANS64 P0, [R17+URZ+-0x8], R16 ;  /* 0xfffff810110085a7 */ /* 0x000e64000800007f */
[----:B-1----:R-:W-:Y:S05]  /*7920*/  @!P0 BRA `(.L_x_20) ;  /* 0xfffffffc00ec8947 */ /* 0x002fea000383ffff */
[----:B------:R-:W-:Y:S05]  /*7930*/  BRA `(.L_x_156) ;  /* 0xffffffa000407947 */ /* 0x000fea000383ffff */
.L_x_25:
[----:B-1----:R-:W-:-:S04]  /*7940*/  IMAD.U32 R17, RZ, RZ, UR6 ;  /* 0x00000006ff117e24 */ /* 0x002fc8000f8e00ff */
[----:B------:R1:W4:Y:S03]  /*7950*/  SYNCS.PHASECHK.TRANS64.TRYWAIT P0, [R17+URZ], R16 ;  /* 0x00000010110075a7 */ /* 0x000326000800017f */
[----:B----4-:R-:W-:Y:S05]  /*7960*/  @!P0 NANOSLEEP.SYNCS 0x989680 ;  /* 0x009896800000895d */ /* 0x010fea0003900000 */
[----:B------:R-:W4:Y:S02]  /*7970*/  @!P0 SYNCS.PHASECHK.TRANS64 P0, [R17+URZ], R16 ;  /* 0x00000010110085a7 */ /* 0x000f24000800007f */
[----:B----4-:R-:W-:Y:S05]  /*7980*/  @!P0 BRA `(.L_x_25) ;  /* 0xfffffffc00ec8947 */ /* 0x010fea000383ffff */
[----:B------:R-:W-:Y:S05]  /*7990*/  BRA `(.L_x_24) ;  /* 0xffffffa000e87947 */ /* 0x000fea000383ffff */
.L_x_31:
[----:B-1----:R-:W-:-:S04]  /*79a0*/  IMAD.U32 R19, RZ, RZ, UR9 ;  /* 0x00000009ff137e24 */ /* 0x002fc8000f8e00ff */
[----:B------:R1:W4:Y:S03]  /*79b0*/  SYNCS.PHASECHK.TRANS64.TRYWAIT P0, [R19+URZ], R18 ;  /* 0x00000012130075a7 */ /* 0x000326000800017f */
[----:B----4-:R-:W-:Y:S05]  /*79c0*/  @!P0 NANOSLEEP.SYNCS 0x989680 ;  /* 0x009896800000895d */ /* 0x010fea0003900000 */
[----:B------:R-:W4:Y:S02]  /*79d0*/  @!P0 SYNCS.PHASECHK.TRANS64 P0, [R19+URZ], R18 ;  /* 0x00000012130085a7 */ /* 0x000f24000800007f */
[----:B----4-:R-:W-:Y:S05]  /*79e0*/  @!P0 BRA `(.L_x_31) ;  /* 0xfffffffc00ec8947 */ /* 0x010fea000383ffff */
[----:B------:R-:W-:Y:S05]  /*79f0*/  BRA `(.L_x_30) ;  /* 0xffffffa8003c7947 */ /* 0x000fea000383ffff */
.L_x_39:
[----:B0-----:R-:W-:-:S04]  /*7a00*/  IMAD.U32 R17, RZ, RZ, UR15 ;  /* 0x0000000fff117e24 */ /* 0x001fc8000f8e00ff */
[----:B------:R0:W1:Y:S03]  /*7a10*/  SYNCS.PHASECHK.TRANS64.TRYWAIT P0, [R17+URZ+0x8], R16 ;  /* 0x00000810110075a7 */ /* 0x000066000800017f */
[----:B-1----:R-:W-:Y:S05]  /*7a20*/  @!P0 NANOSLEEP.SYNCS 0x989680 ;  /* 0x009896800000895d */ /* 0x002fea0003900000 */
[----:B------:R-:W1:Y:S02]  /*7a30*/  @!P0 SYNCS.PHASECHK.TRANS64 P0, [R17+URZ+0x8], R16 ;  /* 0x00000810110085a7 */ /* 0x000e64000800007f */
[----:B-1----:R-:W-:Y:S05]  /*7a40*/  @!P0 BRA `(.L_x_39) ;  /* 0xfffffffc00ec8947 */ /* 0x002fea000383ffff */
[----:B------:R-:W-:Y:S05]  /*7a50*/  BRA `(.L_x_157) ;  /* 0xffffffb000887947 */ /* 0x000fea000383ffff */
.L_x_112:
[----:B------:R-:W-:Y:S01]  /*7a60*/  BSSY B1, `(.L_x_158) ;  /* 0x0000006000017945 */ /* 0x000fe20003800000 */
[----:B------:R-:W-:-:S07]  /*7a70*/  IMAD.MOV.U32 R10, RZ, RZ, -0x1 ;  /* 0xffffffffff0a7424 */ /* 0x000fce00078e00ff */
[----:B------:R-:W-:Y:S05]  /*7a80*/  WARPSYNC.COLLECTIVE R10, `(.L_x_159) ;  /* 0x000000000a0c7348 */ /* 0x000fea0003c00000 */
[----:B------:R-:W-:Y:S02]  /*7a90*/  ELECT P1, UR62, PT ;  /* 0x00000000003e782f */ /* 0x000fe40003820000 */
[----:B------:R-:W-:Y:S01]  /*7aa0*/  MOV R10, UR62 ;  /* 0x0000003e000a7c02 */ /* 0x000fe20008000f00 */
[----:B------:R-:W-:Y:S10]  /*7ab0*/  ENDCOLLECTIVE ;  /* 0x000000000000791b */ /* 0x000ff40003800000 */
.L_x_159:
[----:B------:R-:W-:Y:S05]  /*7ac0*/  BSYNC B1 ;  /* 0x0000000000017941 */ /* 0x000fea0003800000 */
.L_x_158:
[----:B------:R-:W-:Y:S05]  /*7ad0*/  BRA `(.L_x_160) ;  /* 0xffffffe000987947 */ /* 0x000fea000383ffff */
.L_x_115:
[----:B-1----:R1:W2:Y:S02]  /*7ae0*/  SYNCS.PHASECHK.TRANS64.TRYWAIT P1, [R19+URZ+0xe0], R10 ;  /* 0x0000e00a130075a7 */ /* 0x0022a4000802017f */
[----:B--2---:R-:W-:Y:S05]  /*7af0*/  @!P1 NANOSLEEP.SYNCS 0x989680 ;  /* 0x009896800000995d */ /* 0x004fea0003900000 */
[----:B------:R-:W2:Y:S02]  /*7b00*/  @!P1 SYNCS.PHASECHK.TRANS64 P1, [R19+URZ+0xe0], R10 ;  /* 0x0000e00a130095a7 */ /* 0x000ea4000802007f */
[----:B--2---:R-:W-:Y:S05]  /*7b10*/  @!P1 BRA `(.L_x_115) ;  /* 0xfffffffc00f09947 */ /* 0x004fea000383ffff */
[----:B------:R-:W-:Y:S05]  /*7b20*/  BRA `(.L_x_161) ;  /* 0xffffffe000d07947 */ /* 0x000fea000383ffff */
.L_x_124:
[----:B------:R-:W-:Y:S01]  /*7b30*/  BSSY B0, `(.L_x_162) ;  /* 0x0000006000007945 */ /* 0x000fe20003800000 */
[----:B------:R-:W-:-:S07]  /*7b40*/  IMAD.MOV.U32 R10, RZ, RZ, -0x1 ;  /* 0xffffffffff0a7424 */ /* 0x000fce00078e00ff */
[----:B------:R-:W-:Y:S05]  /*7b50*/  WARPSYNC.COLLECTIVE R10, `(.L_x_163) ;  /* 0x000000000a0c7348 */ /* 0x000fea0003c00000 */
[----:B------:R-:W-:Y:S02]  /*7b60*/  ELECT P1, UR62, PT ;  /* 0x00000000003e782f */ /* 0x000fe40003820000 */
[----:B------:R-:W-:Y:S01]  /*7b70*/  MOV R10, UR62 ;  /* 0x0000003e000a7c02 */ /* 0x000fe20008000f00 */
[----:B------:R-:W-:Y:S10]  /*7b80*/  ENDCOLLECTIVE ;  /* 0x000000000000791b */ /* 0x000ff40003800000 */
.L_x_163:
[----:B------:R-:W-:Y:S05]  /*7b90*/  BSYNC B0 ;  /* 0x0000000000007941 */ /* 0x000fea0003800000 */
.L_x_162:
[----:B------:R-:W-:Y:S01]  /*7ba0*/  PLOP3.LUT P0, PT, P1, PT, PT, 0x80, 0x0 ;  /* 0x000000000000781c */ /* 0x000fe20000f0f070 */
[----:B------:R-:W-:-:S12]  /*7bb0*/  BRA `(.L_x_164) ;  /* 0xffffffec00347947 */ /* 0x000fd8000383ffff */
.L_x_128:
[----:B0-----:R0:W1:Y:S02]  /*7bc0*/  SYNCS.PHASECHK.TRANS64.TRYWAIT P0, [R5+URZ], R2 ;  /* 0x00000002050075a7 */ /* 0x001064000800017f */
[----:B-1----:R-:W-:Y:S05]  /*7bd0*/  @!P0 NANOSLEEP.SYNCS 0x989680 ;  /* 0x009896800000895d */ /* 0x002fea0003900000 */
[----:B------:R-:W1:Y:S02]  /*7be0*/  @!P0 SYNCS.PHASECHK.TRANS64 P0, [R5+URZ], R2 ;  /* 0x00000002050085a7 */ /* 0x000e64000800007f */
[----:B-1----:R-:W-:Y:S05]  /*7bf0*/  @!P0 BRA `(.L_x_128) ;  /* 0xfffffffc00f08947 */ /* 0x002fea000383ffff */
[----:B------:R-:W-:Y:S05]  /*7c00*/  BRA `(.L_x_165) ;  /* 0xffffffec00747947 */ /* 0x000fea000383ffff */
.L_x_129:
[----:B0-----:R0:W1:Y:S02]  /*7c10*/  SYNCS.PHASECHK.TRANS64.TRYWAIT P0, [R7+URZ], R4 ;  /* 0x00000004070075a7 */ /* 0x001064000800017f */
[----:B-1----:R-:W-:Y:S05]  /*7c20*/  @!P0 NANOSLEEP.SYNCS 0x989680 ;  /* 0x009896800000895d */ /* 0x002fea0003900000 */
[----:B------:R-:W1:Y:S02]  /*7c30*/  @!P0 SYNCS.PHASECHK.TRANS64 P0, [R7+URZ], R4 ;  /* 0x00000004070085a7 */ /* 0x000e64000800007f */
[----:B-1----:R-:W-:Y:S05]  /*7c40*/  @!P0 BRA `(.L_x_129) ;  /* 0xfffffffc00f08947 */ /* 0x002fea000383ffff */
[----:B------:R-:W-:Y:S05]  /*7c50*/  BRA `(.L_x_166) ;  /* 0xffffffec00847947 */ /* 0x000fea000383ffff */
.L_x_130:
[----:B0-----:R0:W1:Y:S02]  /*7c60*/  SYNCS.PHASECHK.TRANS64.TRYWAIT P0, [R6+URZ], R5 ;  /* 0x00000005060075a7 */ /* 0x001064000800017f */
[----:B-1----:R-:W-:Y:S05]  /*7c70*/  @!P0 NANOSLEEP.SYNCS 0x989680 ;  /* 0x009896800000895d */ /* 0x002fea0003900000 */
[----:B------:R-:W1:Y:S02]  /*7c80*/  @!P0 SYNCS.PHASECHK.TRANS64 P0, [R6+URZ], R5 ;  /* 0x00000005060085a7 */ /* 0x000e64000800007f */
[----:B-1----:R-:W-:Y:S05]  /*7c90*/  @!P0 BRA `(.L_x_130) ;  /* 0xfffffffc00f08947 */ /* 0x002fea000383ffff */
[----:B------:R-:W-:Y:S05]  /*7ca0*/  BRA `(.L_x_167) ;  /* 0xffffffec00947947 */ /* 0x000fea000383ffff */
.L_x_131:
[----:B0-----:R0:W1:Y:S02]  /*7cb0*/  SYNCS.PHASECHK.TRANS64.TRYWAIT P0, [R7+URZ], R4 ;  /* 0x00000004070075a7 */ /* 0x001064000800017f */
[----:B-1----:R-:W-:Y:S05]  /*7cc0*/  @!P0 NANOSLEEP.SYNCS 0x989680 ;  /* 0x009896800000895d */ /* 0x002fea0003900000 */
[----:B------:R-:W1:Y:S02]  /*7cd0*/  @!P0 SYNCS.PHASECHK.TRANS64 P0, [R7+URZ], R4 ;  /* 0x00000004070085a7 */ /* 0x000e64000800007f */
[----:B-1----:R-:W-:Y:S05]  /*7ce0*/  @!P0 BRA `(.L_x_131) ;  /* 0xfffffffc00f08947 */ /* 0x002fea000383ffff */
[----:B------:R-:W-:Y:S05]  /*7cf0*/  BRA `(.L_x_168) ;  /* 0xffffffec00a47947 */ /* 0x000fea000383ffff */
.L_x_132:
[----:B0-----:R0:W1:Y:S02]  /*7d00*/  SYNCS.PHASECHK.TRANS64.TRYWAIT P0, [R6+URZ], R5 ;  /* 0x00000005060075a7 */ /* 0x001064000800017f */
[----:B-1----:R-:W-:Y:S05]  /*7d10*/  @!P0 NANOSLEEP.SYNCS 0x989680 ;  /* 0x009896800000895d */ /* 0x002fea0003900000 */
[----:B------:R-:W1:Y:S02]  /*7d20*/  @!P0 SYNCS.PHASECHK.TRANS64 P0, [R6+URZ], R5 ;  /* 0x00000005060085a7 */ /* 0x000e64000800007f */
[----:B-1----:R-:W-:Y:S05]  /*7d30*/  @!P0 BRA `(.L_x_132) ;  /* 0xfffffffc00f08947 */ /* 0x002fea000383ffff */
[----:B------:R-:W-:Y:S05]  /*7d40*/  BRA `(.L_x_169) ;  /* 0xffffffec00b47947 */ /* 0x000fea000383ffff */
.L_x_133:
[----:B0-----:R0:W1:Y:S02]  /*7d50*/  SYNCS.PHASECHK.TRANS64.TRYWAIT P0, [R7+URZ], R4 ;  /* 0x00000004070075a7 */ /* 0x001064000800017f */
[----:B-1----:R-:W-:Y:S05]  /*7d60*/  @!P0 NANOSLEEP.SYNCS 0x989680 ;  /* 0x009896800000895d */ /* 0x002fea0003900000 */
[----:B------:R-:W1:Y:S02]  /*7d70*/  @!P0 SYNCS.PHASECHK.TRANS64 P0, [R7+URZ], R4 ;  /* 0x00000004070085a7 */ /* 0x000e64000800007f */
[----:B-1----:R-:W-:Y:S05]  /*7d80*/  @!P0 BRA `(.L_x_133) ;  /* 0xfffffffc00f08947 */ /* 0x002fea000383ffff */
[----:B------:R-:W-:Y:S05]  /*7d90*/  BRA `(.L_x_170) ;  /* 0xffffffec00c47947 */ /* 0x000fea000383ffff */
.L_x_134:
[----:B0-----:R0:W1:Y:S02]  /*7da0*/  SYNCS.PHASECHK.TRANS64.TRYWAIT P0, [R6+URZ], R5 ;  /* 0x00000005060075a7 */ /* 0x001064000800017f */
[----:B-1----:R-:W-:Y:S05]  /*7db0*/  @!P0 NANOSLEEP.SYNCS 0x989680 ;  /* 0x009896800000895d */ /* 0x002fea0003900000 */
[----:B------:R-:W1:Y:S02]  /*7dc0*/  @!P0 SYNCS.PHASECHK.TRANS64 P0, [R6+URZ], R5 ;  /* 0x00000005060085a7 */ /* 0x000e64000800007f */
[----:B-1----:R-:W-:Y:S05]  /*7dd0*/  @!P0 BRA `(.L_x_134) ;  /* 0xfffffffc00f08947 */ /* 0x002fea000383ffff */
[----:B------:R-:W-:Y:S05]  /*7de0*/  BRA `(.L_x_171) ;  /* 0xffffffec00d47947 */ /* 0x000fea000383ffff */
.L_x_135:
[----:B0-----:R0:W1:Y:S02]  /*7df0*/  SYNCS.PHASECHK.TRANS64.TRYWAIT P0, [R7+URZ], R4 ;  /* 0x00000004070075a7 */ /* 0x001064000800017f */
[----:B-1----:R-:W-:Y:S05]  /*7e00*/  @!P0 NANOSLEEP.SYNCS 0x989680 ;  /* 0x009896800000895d */ /* 0x002fea0003900000 */
[----:B------:R-:W1:Y:S02]  /*7e10*/  @!P0 SYNCS.PHASECHK.TRANS64 P0, [R7+URZ], R4 ;  /* 0x00000004070085a7 */ /* 0x000e64000800007f */
[----:B-1----:R-:W-:Y:S05]  /*7e20*/  @!P0 BRA `(.L_x_135) ;  /* 0xfffffffc00f08947 */ /* 0x002fea000383ffff */
[----:B------:R-:W-:Y:S05]  /*7e30*/  BRA `(.L_x_172) ;  /* 0xffffffec00e47947 */ /* 0x000fea000383ffff */
.L_x_136:
[----:B0-----:R0:W1:Y:S02]  /*7e40*/  SYNCS.PHASECHK.TRANS64.TRYWAIT P0, [R6+URZ], R5 ;  /* 0x00000005060075a7 */ /* 0x001064000800017f */
[----:B-1----:R-:W-:Y:S05]  /*7e50*/  @!P0 NANOSLEEP.SYNCS 0x989680 ;  /* 0x009896800000895d */ /* 0x002fea0003900000 */
[----:B------:R-:W1:Y:S02]  /*7e60*/  @!P0 SYNCS.PHASECHK.TRANS64 P0, [R6+URZ], R5 ;  /* 0x00000005060085a7 */ /* 0x000e64000800007f */
[----:B-1----:R-:W-:Y:S05]  /*7e70*/  @!P0 BRA `(.L_x_136) ;  /* 0xfffffffc00f08947 */ /* 0x002fea000383ffff */
[----:B------:R-:W-:Y:S05]  /*7e80*/  BRA `(.L_x_173) ;  /* 0xffffffec00f47947 */ /* 0x000fea000383ffff */
.L_x_137:
[----:B0-----:R0:W1:Y:S02]  /*7e90*/  SYNCS.PHASECHK.TRANS64.TRYWAIT P0, [R7+URZ], R4 ;  /* 0x00000004070075a7 */ /* 0x001064000800017f */
[----:B-1----:R-:W-:Y:S05]  /*7ea0*/  @!P0 NANOSLEEP.SYNCS 0x989680 ;  /* 0x009896800000895d */ /* 0x002fea0003900000 */
[----:B------:R-:W1:Y:S02]  /*7eb0*/  @!P0 SYNCS.PHASECHK.TRANS64 P0, [R7+URZ], R4 ;  /* 0x00000004070085a7 */ /* 0x000e64000800007f */
[----:B-1----:R-:W-:Y:S05]  /*7ec0*/  @!P0 BRA `(.L_x_137) ;  /* 0xfffffffc00f08947 */ /* 0x002fea000383ffff */
[----:B------:R-:W-:Y:S05]  /*7ed0*/  BRA `(.L_x_174) ;  /* 0xfffffff000047947 */ /* 0x000fea000383ffff */
.L_x_138:
[----:B0-----:R0:W1:Y:S02]  /*7ee0*/  SYNCS.PHASECHK.TRANS64.TRYWAIT P0, [R6+URZ], R5 ;  /* 0x00000005060075a7 */ /* 0x001064000800017f */
[----:B-1----:R-:W-:Y:S05]  /*7ef0*/  @!P0 NANOSLEEP.SYNCS 0x989680 ;  /* 0x009896800000895d */ /* 0x002fea0003900000 */
[----:B------:R-:W1:Y:S02]  /*7f00*/  @!P0 SYNCS.PHASECHK.TRANS64 P0, [R6+URZ], R5 ;  /* 0x00000005060085a7 */ /* 0x000e64000800007f */
[----:B-1----:R-:W-:Y:S05]  /*7f10*/  @!P0 BRA `(.L_x_138) ;  /* 0xfffffffc00f08947 */ /* 0x002fea000383ffff */
[----:B------:R-:W-:Y:S05]  /*7f20*/  BRA `(.L_x_175) ;  /* 0xfffffff000147947 */ /* 0x000fea000383ffff */
.L_x_139:
[----:B0-----:R0:W1:Y:S02]  /*7f30*/  SYNCS.PHASECHK.TRANS64.TRYWAIT P0, [R7+URZ], R4 ;  /* 0x00000004070075a7 */ /* 0x001064000800017f */
[----:B-1----:R-:W-:Y:S05]  /*7f40*/  @!P0 NANOSLEEP.SYNCS 0x989680 ;  /* 0x009896800000895d */ /* 0x002fea0003900000 */
[----:B------:R-:W1:Y:S02]  /*7f50*/  @!P0 SYNCS.PHASECHK.TRANS64 P0, [R7+URZ], R4 ;  /* 0x00000004070085a7 */ /* 0x000e64000800007f */
[----:B-1----:R-:W-:Y:S05]  /*7f60*/  @!P0 BRA `(.L_x_139) ;  /* 0xfffffffc00f08947 */ /* 0x002fea000383ffff */
[----:B------:R-:W-:Y:S05]  /*7f70*/  BRA `(.L_x_176) ;  /* 0xfffffff000247947 */ /* 0x000fea000383ffff */
.L_x_140:
[----:B0-----:R0:W1:Y:S02]  /*7f80*/  SYNCS.PHASECHK.TRANS64.TRYWAIT P0, [R6+URZ], R5 ;  /* 0x00000005060075a7 */ /* 0x001064000800017f */
[----:B-1----:R-:W-:Y:S05]  /*7f90*/  @!P0 NANOSLEEP.SYNCS 0x989680 ;  /* 0x009896800000895d */ /* 0x002fea0003900000 */
[----:B------:R-:W1:Y:S02]  /*7fa0*/  @!P0 SYNCS.PHASECHK.TRANS64 P0, [R6+URZ], R5 ;  /* 0x00000005060085a7 */ /* 0x000e64000800007f */
[----:B-1----:R-:W-:Y:S05]  /*7fb0*/  @!P0 BRA `(.L_x_140) ;  /* 0xfffffffc00f08947 */ /* 0x002fea000383ffff */
[----:B------:R-:W-:Y:S05]  /*7fc0*/  BRA `(.L_x_177) ;  /* 0xfffffff000347947 */ /* 0x000fea000383ffff */
.L_x_141:
[----:B0-----:R0:W1:Y:S02]  /*7fd0*/  SYNCS.PHASECHK.TRANS64.TRYWAIT P0, [R7+URZ], R4 ;  /* 0x00000004070075a7 */ /* 0x001064000800017f */
[----:B-1----:R-:W-:Y:S05]  /*7fe0*/  @!P0 NANOSLEEP.SYNCS 0x989680 ;  /* 0x009896800000895d */ /* 0x002fea0003900000 */
[----:B------:R-:W1:Y:S02]  /*7ff0*/  @!P0 SYNCS.PHASECHK.TRANS64 P0, [R7+URZ], R4 ;  /* 0x00000004070085a7 */ /* 0x000e64000800007f */
[----:B-1----:R-:W-:Y:S05]  /*8000*/  @!P0 BRA `(.L_x_141) ;  /* 0xfffffffc00f08947 */ /* 0x002fea000383ffff */
[----:B------:R-:W-:Y:S05]  /*8010*/  BRA `(.L_x_178) ;  /* 0xfffffff000447947 */ /* 0x000fea000383ffff */
.L_x_142:
[----:B0-----:R0:W1:Y:S02]  /*8020*/  SYNCS.PHASECHK.TRANS64.TRYWAIT P0, [R6+URZ], R5 ;  /* 0x00000005060075a7 */ /* 0x001064000800017f */
[----:B-1----:R-:W-:Y:S05]  /*8030*/  @!P0 NANOSLEEP.SYNCS 0x989680 ;  /* 0x009896800000895d */ /* 0x002fea0003900000 */
[----:B------:R-:W1:Y:S02]  /*8040*/  @!P0 SYNCS.PHASECHK.TRANS64 P0, [R6+URZ], R5 ;  /* 0x00000005060085a7 */ /* 0x000e64000800007f */
[----:B-1----:R-:W-:Y:S05]  /*8050*/  @!P0 BRA `(.L_x_142) ;  /* 0xfffffffc00f08947 */ /* 0x002fea000383ffff */
[----:B------:R-:W-:Y:S05]  /*8060*/  BRA `(.L_x_179) ;  /* 0xfffffff000547947 */ /* 0x000fea000383ffff */
.L_x_143:
[----:B0-----:R0:W1:Y:S02]  /*8070*/  SYNCS.PHASECHK.TRANS64.TRYWAIT P0, [R7+URZ], R4 ;  /* 0x00000004070075a7 */ /* 0x001064000800017f */
[----:B-1----:R-:W-:Y:S05]  /*8080*/  @!P0 NANOSLEEP.SYNCS 0x989680 ;  /* 0x009896800000895d */ /* 0x002fea0003900000 */
[----:B------:R-:W1:Y:S02]  /*8090*/  @!P0 SYNCS.PHASECHK.TRANS64 P0, [R7+URZ], R4 ;  /* 0x00000004070085a7 */ /* 0x000e64000800007f */
[----:B-1----:R-:W-:Y:S05]  /*80a0*/  @!P0 BRA `(.L_x_143) ;  /* 0xfffffffc00f08947 */ /* 0x002fea000383ffff */
[----:B------:R-:W-:Y:S05]  /*80b0*/  BRA `(.L_x_180) ;  /* 0xfffffff000647947 */ /* 0x000fea000383ffff */
.L_x_144:
[----:B0-----:R0:W1:Y:S02]  /*80c0*/  SYNCS.PHASECHK.TRANS64.TRYWAIT P0, [R6+URZ], R5 ;  /* 0x00000005060075a7 */ /* 0x001064000800017f */
[----:B-1----:R-:W-:Y:S05]  /*80d0*/  @!P0 NANOSLEEP.SYNCS 0x989680 ;  /* 0x009896800000895d */ /* 0x002fea0003900000 */
[----:B------:R-:W1:Y:S02]  /*80e0*/  @!P0 SYNCS.PHASECHK.TRANS64 P0, [R6+URZ], R5 ;  /* 0x00000005060085a7 */ /* 0x000e64000800007f */
[----:B-1----:R-:W-:Y:S05]  /*80f0*/  @!P0 BRA `(.L_x_144) ;  /* 0xfffffffc00f08947 */ /* 0x002fea000383ffff */
[----:B------:R-:W-:Y:S05]  /*8100*/  BRA `(.L_x_181) ;  /* 0xfffffff000747947 */ /* 0x000fea000383ffff */
.L_x_145:
[----:B0-----:R0:W1:Y:S02]  /*8110*/  SYNCS.PHASECHK.TRANS64.TRYWAIT P0, [R7+URZ], R4 ;  /* 0x00000004070075a7 */ /* 0x001064000800017f */
[----:B-1----:R-:W-:Y:S05]  /*8120*/  @!P0 NANOSLEEP.SYNCS 0x989680 ;  /* 0x009896800000895d */ /* 0x002fea0003900000 */
[----:B------:R-:W1:Y:S02]  /*8130*/  @!P0 SYNCS.PHASECHK.TRANS64 P0, [R7+URZ], R4 ;  /* 0x00000004070085a7 */ /* 0x000e64000800007f */
[----:B-1----:R-:W-:Y:S05]  /*8140*/  @!P0 BRA `(.L_x_145) ;  /* 0xfffffffc00f08947 */ /* 0x002fea000383ffff */
[----:B------:R-:W-:Y:S05]  /*8150*/  BRA `(.L_x_182) ;  /* 0xfffffff000847947 */ /* 0x000fea000383ffff */
.L_x_146:
[----:B0-----:R0:W1:Y:S02]  /*8160*/  SYNCS.PHASECHK.TRANS64.TRYWAIT P0, [R6+URZ], R5 ;  /* 0x00000005060075a7 */ /* 0x001064000800017f */
[----:B-1----:R-:W-:Y:S05]  /*8170*/  @!P0 NANOSLEEP.SYNCS 0x989680 ;  /* 0x009896800000895d */ /* 0x002fea0003900000 */
[----:B------:R-:W1:Y:S02]  /*8180*/  @!P0 SYNCS.PHASECHK.TRANS64 P0, [R6+URZ], R5 ;  /* 0x00000005060085a7 */ /* 0x000e64000800007f */
[----:B-1----:R-:W-:Y:S05]  /*8190*/  @!P0 BRA `(.L_x_146) ;  /* 0xfffffffc00f08947 */ /* 0x002fea000383ffff */
[----:B------:R-:W-:Y:S05]  /*81a0*/  BRA `(.L_x_183) ;  /* 0xfffffff000947947 */ /* 0x000fea000383ffff */
.L_x_147:
[----:B0-----:R0:W1:Y:S02]  /*81b0*/  SYNCS.PHASECHK.TRANS64.TRYWAIT P0, [R7+URZ], R4 ;  /* 0x00000004070075a7 */ /* 0x001064000800017f */
[----:B-1----:R-:W-:Y:S05]  /*81c0*/  @!P0 NANOSLEEP.SYNCS 0x989680 ;  /* 0x009896800000895d */ /* 0x002fea0003900000 */
[----:B------:R-:W1:Y:S02]  /*81d0*/  @!P0 SYNCS.PHASECHK.TRANS64 P0, [R7+URZ], R4 ;  /* 0x00000004070085a7 */ /* 0x000e64000800007f */
[----:B-1----:R-:W-:Y:S05]  /*81e0*/  @!P0 BRA `(.L_x_147) ;  /* 0xfffffffc00f08947 */ /* 0x002fea000383ffff */
[----:B------:R-:W-:Y:S05]  /*81f0*/  BRA `(.L_x_184) ;  /* 0xfffffff000a47947 */ /* 0x000fea000383ffff */
.L_x_148:
[----:B0-----:R0:W1:Y:S02]  /*8200*/  SYNCS.PHASECHK.TRANS64.TRYWAIT P0, [R6+URZ], R5 ;  /* 0x00000005060075a7 */ /* 0x001064000800017f */
[----:B-1----:R-:W-:Y:S05]  /*8210*/  @!P0 NANOSLEEP.SYNCS 0x989680 ;  /* 0x009896800000895d */ /* 0x002fea0003900000 */
[----:B------:R-:W1:Y:S02]  /*8220*/  @!P0 SYNCS.PHASECHK.TRANS64 P0, [R6+URZ], R5 ;  /* 0x00000005060085a7 */ /* 0x000e64000800007f */
[----:B-1----:R-:W-:Y:S05]  /*8230*/  @!P0 BRA `(.L_x_148) ;  /* 0xfffffffc00f08947 */ /* 0x002fea000383ffff */
[----:B------:R-:W-:Y:S05]  /*8240*/  BRA `(.L_x_185) ;  /* 0xfffffff000b47947 */ /* 0x000fea000383ffff */
.L_x_149:
[----:B0-----:R0:W1:Y:S02]  /*8250*/  SYNCS.PHASECHK.TRANS64.TRYWAIT P0, [R7+URZ], R4 ;  /* 0x00000004070075a7 */ /* 0x001064000800017f */
[----:B-1----:R-:W-:Y:S05]  /*8260*/  @!P0 NANOSLEEP.SYNCS 0x989680 ;  /* 0x009896800000895d */ /* 0x002fea0003900000 */
[----:B------:R-:W1:Y:S02]  /*8270*/  @!P0 SYNCS.PHASECHK.TRANS64 P0, [R7+URZ], R4 ;  /* 0x00000004070085a7 */ /* 0x000e64000800007f */
[----:B-1----:R-:W-:Y:S05]  /*8280*/  @!P0 BRA `(.L_x_149) ;  /* 0xfffffffc00f08947 */ /* 0x002fea000383ffff */
[----:B------:R-:W-:Y:S05]  /*8290*/  BRA `(.L_x_186) ;  /* 0xfffffff000c47947 */ /* 0x000fea000383ffff */
.L_x_150:
[----:B0-----:R0:W1:Y:S02]  /*82a0*/  SYNCS.PHASECHK.TRANS64.TRYWAIT P0, [R6+URZ], R5 ;  /* 0x00000005060075a7 */ /* 0x001064000800017f */
[----:B-1----:R-:W-:Y:S05]  /*82b0*/  @!P0 NANOSLEEP.SYNCS 0x989680 ;  /* 0x009896800000895d */ /* 0x002fea0003900000 */
[----:B------:R-:W1:Y:S02]  /*82c0*/  @!P0 SYNCS.PHASECHK.TRANS64 P0, [R6+URZ], R5 ;  /* 0x00000005060085a7 */ /* 0x000e64000800007f */
[----:B-1----:R-:W-:Y:S05]  /*82d0*/  @!P0 BRA `(.L_x_150) ;  /* 0xfffffffc00f08947 */ /* 0x002fea000383ffff */
[----:B------:R-:W-:Y:S05]  /*82e0*/  BRA `(.L_x_187) ;  /* 0xfffffff000d47947 */ /* 0x000fea000383ffff */
.L_x_151:
[----:B0-----:R0:W1:Y:S02]  /*82f0*/  SYNCS.PHASECHK.TRANS64.TRYWAIT P0, [R7+URZ], R4 ;  /* 0x00000004070075a7 */ /* 0x001064000800017f */
[----:B-1----:R-:W-:Y:S05]  /*8300*/  @!P0 NANOSLEEP.SYNCS 0x989680 ;  /* 0x009896800000895d */ /* 0x002fea0003900000 */
[----:B------:R-:W1:Y:S02]  /*8310*/  @!P0 SYNCS.PHASECHK.TRANS64 P0, [R7+URZ], R4 ;  /* 0x00000004070085a7 */ /* 0x000e64000800007f */
[----:B-1----:R-:W-:Y:S05]  /*8320*/  @!P0 BRA `(.L_x_151) ;  /* 0xfffffffc00f08947 */ /* 0x002fea000383ffff */
[----:B------:R-:W-:Y:S05]  /*8330*/  BRA `(.L_x_188) ;  /* 0xfffffff000e47947 */ /* 0x000fea000383ffff */
.L_x_152:
[----:B0-----:R0:W1:Y:S02]  /*8340*/  SYNCS.PHASECHK.TRANS64.TRYWAIT P0, [R6+URZ], R5 ;  /* 0x00000005060075a7 */ /* 0x001064000800017f */
[----:B-1----:R-:W-:Y:S05]  /*8350*/  @!P0 NANOSLEEP.SYNCS 0x989680 ;  /* 0x009896800000895d */ /* 0x002fea0003900000 */
[----:B------:R-:W1:Y:S02]  /*8360*/  @!P0 SYNCS.PHASECHK.TRANS64 P0, [R6+URZ], R5 ;  /* 0x00000005060085a7 */ /* 0x000e64000800007f */
[----:B-1----:R-:W-:Y:S05]  /*8370*/  @!P0 BRA `(.L_x_152) ;  /* 0xfffffffc00f08947 */ /* 0x002fea000383ffff */
[----:B------:R-:W-:Y:S05]  /*8380*/  BRA `(.L_x_189) ;  /* 0xfffffff000f47947 */ /* 0x000fea000383ffff */
.L_x_153:
[----:B0-----:R0:W1:Y:S02]  /*8390*/  SYNCS.PHASECHK.TRANS64.TRYWAIT P0, [R7+URZ], R4 ;  /* 0x00000004070075a7 */ /* 0x001064000800017f */
[----:B-1----:R-:W-:Y:S05]  /*83a0*/  @!P0 NANOSLEEP.SYNCS 0x989680 ;  /* 0x009896800000895d */ /* 0x002fea0003900000 */
[----:B------:R-:W1:Y:S02]  /*83b0*/  @!P0 SYNCS.PHASECHK.TRANS64 P0, [R7+URZ], R4 ;  /* 0x00000004070085a7 */ /* 0x000e64000800007f */
[----:B-1----:R-:W-:Y:S05]  /*83c0*/  @!P0 BRA `(.L_x_153) ;  /* 0xfffffffc00f08947 */ /* 0x002fea000383ffff */
[----:B------:R-:W-:Y:S05]  /*83d0*/  BRA `(.L_x_190) ;  /* 0xfffffff400047947 */ /* 0x000fea000383ffff */
.L_x_154:
[----:B-1----:R1:W2:Y:S02]  /*83e0*/  SYNCS.PHASECHK.TRANS64.TRYWAIT P0, [R6+URZ], R5 ;  /* 0x00000005060075a7 */ /* 0x0022a4000800017f */
[----:B--2---:R-:W-:Y:S05]  /*83f0*/  @!P0 NANOSLEEP.SYNCS 0x989680 ;  /* 0x009896800000895d */ /* 0x004fea0003900000 */
[----:B------:R-:W2:Y:S02]  /*8400*/  @!P0 SYNCS.PHASECHK.TRANS64 P0, [R6+URZ], R5 ;  /* 0x00000005060085a7 */ /* 0x000ea4000800007f */
[----:B--2---:R-:W-:Y:S05]  /*8410*/  @!P0 BRA `(.L_x_154) ;  /* 0xfffffffc00f08947 */ /* 0x004fea000383ffff */
[----:B------:R-:W-:Y:S05]  /*8420*/  BRA `(.L_x_191) ;  /* 0xfffffff4000c7947 */ /* 0x000fea000383ffff */
.L_x_192:
[----:B------:R-:W-:-:S00]  /*8430*/  BRA `(.L_x_192) ;  /* 0xfffffffc00fc7947 */ /* 0x000fc0000383ffff */
[----:B------:R-:W-:-:S00]  /*8440*/  NOP ;  /* 0x0000000000007918 */ /* 0x000fc00000000000 */
        /* <DEDUP_REMOVED lines=11> */
.L_x_193:


//--------------------- .nv.shared._ZN7cutlass13device_kernelINS_4gemm6kernel13GemmUniversalIN4cute5tupleIJiiiiEEENS1_10collective13CollectiveMmaINS1_37MainloopSm90TmaGmmaWarpSpecializedFP8ILi28ENS5_IJNS4_1CILi2EEENSA_ILi4EEENSA_ILi1EEEEEENS1_32KernelTmaWarpSpecializedPingpongEEENS5_IJNSA_ILi64EEESH_SH_EEENS_12float_e5m2_tENS5_IJlSD_lEEESJ_SK_NS4_8TiledMMAINS4_8MMA_AtomIJNS4_4SM904GMMA30MMA_64x64x32_F32E5M2E5M2_SS_TNILNSO_7ScaleInE1ELSQ_1EEEEEENS4_6LayoutINS5_IJSD_SD_SD_EEENS5_IJNSA_ILi0EEESV_SV_EEEEENS5_IJNS4_10UnderscoreESY_SY_EEEEENS4_23SM90_TMA_LOAD_MULTICASTENS4_14ComposedLayoutINS4_7SwizzleILi2ELi4ELi3EEENS4_18smem_ptr_flag_bitsILi8EEENST_INS5_IJNSA_ILi8EEESH_EEENS5_IJSH_SD_EEEEEEEvNS4_8identityES11_S1B_vS1C_EENS_8epilogue10collective6detail29Sm90TmaWarpSpecializedAdapterINS1F_15DefaultEpilogueISJ_SK_SK_NS1E_6thread17LinearCombinationISJ_Li1EffLNS1J_9ScaleType4KindE0ELNS_15FloatRoundStyleE2ESJ_EENS1_15EpilogueDefaultEEEEEvvEEEEvNT_6ParamsE --------------------------
	.section	.nv.shared._ZN7cutlass13device_kernelINS_4gemm6kernel13GemmUniversalIN4cute5tupleIJiiiiEEENS1_10collective13CollectiveMmaINS1_37MainloopSm90TmaGmmaWarpSpecializedFP8ILi28ENS5_IJNS4_1CILi2EEENSA_ILi4EEENSA_ILi1EEEEEENS1_32KernelTmaWarpSpecializedPingpongEEENS5_IJNSA_ILi64EEESH_SH_EEENS_12float_e5m2_tENS5_IJlSD_lEEESJ_SK_NS4_8TiledMMAINS4_8MMA_AtomIJNS4_4SM904GMMA30MMA_64x64x32_F32E5M2E5M2_SS_TNILNSO_7ScaleInE1ELSQ_1EEEEEENS4_6LayoutINS5_IJSD_SD_SD_EEENS5_IJNSA_ILi0EEESV_SV_EEEEENS5_IJNS4_10UnderscoreESY_SY_EEEEENS4_23SM90_TMA_LOAD_MULTICASTENS4_14ComposedLayoutINS4_7SwizzleILi2ELi4ELi3EEENS4_18smem_ptr_flag_bitsILi8EEENST_INS5_IJNSA_ILi8EEESH_EEENS5_IJSH_SD_EEEEEEEvNS4_8identityES11_S1B_vS1C_EENS_8epilogue10collective6detail29Sm90TmaWarpSpecializedAdapterINS1F_15DefaultEpilogueISJ_SK_SK_NS1E_6thread17LinearCombinationISJ_Li1EffLNS1J_9ScaleType4KindE0ELNS_15FloatRoundStyleE2ESJ_EENS1_15EpilogueDefaultEEEEEvvEEEEvNT_6ParamsE,"aw",@nobits
	.sectionflags	@""
	.align	16
	.zero		1024


//--------------------- .nv.shared.reserved.0     --------------------------
	.section	.nv.shared.reserved.0,"aw",@nobits
	.weak		__nv_reservedSMEM_offset_0_alias
	.size		__nv_reservedSMEM_offset_0_alias, 0, 0
	.other		__nv_reservedSMEM_offset_0_alias,@"STO_CUDA_RESERVED_SHARED STV_DEFAULT"
__nv_reservedSMEM_offset_0_alias:
	.zero		0


//--------------------- .nv.global                --------------------------
	.section	.nv.global,"aw",@nobits
.nv.global:
	.type		_ZN40_INTERNAL_41b57e94_4_k_cu_31af4aea_265034cute1_E,@object
	.size		_ZN40_INTERNAL_41b57e94_4_k_cu_31af4aea_265034cute1_E,(_ZN40_INTERNAL_41b57e94_4_k_cu_31af4aea_265034cuda3std3__45__cpo6cbeginE - _ZN40_INTERNAL_41b57e94_4_k_cu_31af4aea_265034cute1_E)
_ZN40_INTERNAL_41b57e94_4_k_cu_31af4aea_265034cute1_E:
	.zero		1
	.type		_ZN40_INTERNAL_41b57e94_4_k_cu_31af4aea_265034cuda3std3__45__cpo6cbeginE,@object
	.size		_ZN40_INTERNAL_41b57e94_4_k_cu_31af4aea_265034cuda3std3__45__cpo6cbeginE,(_ZN40_INTERNAL_41b57e94_4_k_cu_31af4aea_265034cuda3std3__48in_placeE - _ZN40_INTERNAL_41b57e94_4_k_cu_31af4aea_265034cuda3std3__45__cpo6cbeginE)
_ZN40_INTERNAL_41b57e94_4_k_cu_31af4aea_265034cuda3std3__45__cpo6cbeginE:
	.zero		1
	.type		_ZN40_INTERNAL_41b57e94_4_k_cu_31af4aea_265034cuda3std3__48in_placeE,@object
	.size		_ZN40_INTERNAL_41b57e94_4_k_cu_31af4aea_265034cuda3std3__48in_placeE,(_ZN40_INTERNAL_41b57e94_4_k_cu_31af4aea_265034cuda3std6ranges3__45__cpo9iter_moveE - _ZN40_INTERNAL_41b57e94_4_k_cu_31af4aea_265034cuda3std3__48in_placeE)
_ZN40_INTERNAL_41b57e94_4_k_cu_31af4aea_265034cuda3std3__48in_placeE:
	.zero		1
	.type		_ZN40_INTERNAL_41b57e94_4_k_cu_31af4aea_265034cuda3std6ranges3__45__cpo9iter_moveE,@object
	.size		_ZN40_INTERNAL_41b57e94_4_k_cu_31af4aea_265034cuda3std6ranges3__45__cpo9iter_moveE,(_ZN40_INTERNAL_41b57e94_4_k_cu_31af4aea_265034cuda3std3__45__cpo5beginE - _ZN40_INTERNAL_41b57e94_4_k_cu_31af4aea_265034cuda3std6ranges3__45__cpo9iter_moveE)
_ZN40_INTERNAL_41b57e94_4_k_cu_31af4aea_265034cuda3std6ranges3__45__cpo9iter_moveE:
	.zero		1
	.type		_ZN40_INTERNAL_41b57e94_4_k_cu_31af4aea_265034cuda3std3__45__cpo5beginE,@object
	.size		_ZN40_INTERNAL_41b57e94_4_k_cu_31af4aea_265034cuda3std3__45__cpo5beginE,(_ZN40_INTERNAL_41b57e94_4_k_cu_31af4aea_265034cuda3std3__442_GLOBAL__N__41b57e94_4_k_cu_31af4aea_265036ignoreE - _ZN40_INTERNAL_41b57e94_4_k_cu_31af4aea_265034cuda3std3__45__cpo5beginE)
_ZN40_INTERNAL_41b57e94_4_k_cu_31af4aea_265034cuda3std3__45__cpo5beginE:
	.zero		1
	.type		_ZN40_INTERNAL_41b57e94_4_k_cu_31af4aea_265034cuda3std3__442_GLOBAL__N__41b57e94_4_k_cu_31af4aea_265036ignoreE,@object
	.size		_ZN40_INTERNAL_41b57e94_4_k_cu_31af4aea_265034cuda3std3__442_GLOBAL__N__41b57e94_4_k_cu_31af4aea_265036ignoreE,(_ZN40_INTERNAL_41b57e94_4_k_cu_31af4aea_265034cute7productE - _ZN40_INTERNAL_41b57e94_4_k_cu_31af4aea_265034cuda3std3__442_GLOBAL__N__41b57e94_4_k_cu_31af4aea_265036ignoreE)
_ZN40_INTERNAL_41b57e94_4_k_cu_31af4aea_265034cuda3std3__442_GLOBAL__N__41b57e94_4_k_cu_31af4aea_265036ignoreE:
	.zero		1
	.type		_ZN40_INTERNAL_41b57e94_4_k_cu_31af4aea_265034cute7productE,@object
	.size		_ZN40_INTERNAL_41b57e94_4_k_cu_31af4aea_265034cute7productE,(_ZN40_INTERNAL_41b57e94_4_k_cu_31af4aea_265034cuda3std3__45__cpo3endE - _ZN40_INTERNAL_41b57e94_4_k_cu_31af4aea_265034cute7productE)
_ZN40_INTERNAL_41b57e94_4_k_cu_31af4aea_265034cute7productE:
	.zero		1
	.type		_ZN40_INTERNAL_41b57e94_4_k_cu_31af4aea_265034cuda3std3__45__cpo3endE,@object
	.size		_ZN40_INTERNAL_41b57e94_4_k_cu_31af4aea_265034cuda3std3__45__cpo3endE,(_ZN40_INTERNAL_41b57e94_4_k_cu_31af4aea_265034cuda3std3__419piecewise_constructE - _ZN40_INTERNAL_41b57e94_4_k_cu_31af4aea_265034cuda3std3__45__cpo3endE)
_ZN40_INTERNAL_41b57e94_4_k_cu_31af4aea_265034cuda3std3__45__cpo3endE:
	.zero		1
	.type		_ZN40_INTERNAL_41b57e94_4_k_cu_31af4aea_265034cuda3std3__419piecewise_constructE,@object
	.size		_ZN40_INTERNAL_41b57e94_4_k_cu_31af4aea_265034cuda3std3__419piecewise_constructE,(_ZN40_INTERNAL_41b57e94_4_k_cu_31af4aea_265034cuda3std3__45__cpo4cendE - _ZN40_INTERNAL_41b57e94_4_k_cu_31af4aea_265034cuda3std3__419piecewise_constructE)
_ZN40_INTERNAL_41b57e94_4_k_cu_31af4aea_265034cuda3std3__419piecewise_constructE:
	.zero		1
	.type		_ZN40_INTERNAL_41b57e94_4_k_cu_31af4aea_265034cuda3std3__45__cpo4cendE,@object
	.size		_ZN40_INTERNAL_41b57e94_4_k_cu_31af4aea_265034cuda3std3__45__cpo4cendE,(_ZN40_INTERNAL_41b57e94_4_k_cu_31af4aea_265034cuda3std6ranges3__45__cpo4swapE - _ZN40_INTERNAL_41b57e94_4_k_cu_31af4aea_265034cuda3std3__45__cpo4cendE)
_ZN40_INTERNAL_41b57e94_4_k_cu_31af4aea_265034cuda3std3__45__cpo4cendE:
	.zero		1
	.type		_ZN40_INTERNAL_41b57e94_4_k_cu_31af4aea_265034cuda3std6ranges3__45__cpo4swapE,@object
	.size		_ZN40_INTERNAL_41b57e94_4_k_cu_31af4aea_265034cuda3std6ranges3__45__cpo4swapE,(.L_7 - _ZN40_INTERNAL_41b57e94_4_k_cu_31af4aea_265034cuda3std6ranges3__45__cpo4swapE)
_ZN40_INTERNAL_41b57e94_4_k_cu_31af4aea_265034cuda3std6ranges3__45__cpo4swapE:
	.zero		1
.L_7:


//--------------------- .nv.constant0._ZN7cutlass13device_kernelINS_4gemm6kernel13GemmUniversalIN4cute5tupleIJiiiiEEENS1_10collective13CollectiveMmaINS1_37MainloopSm90TmaGmmaWarpSpecializedFP8ILi28ENS5_IJNS4_1CILi2EEENSA_ILi4EEENSA_ILi1EEEEEENS1_32KernelTmaWarpSpecializedPingpongEEENS5_IJNSA_ILi64EEESH_SH_EEENS_12float_e5m2_tENS5_IJlSD_lEEESJ_SK_NS4_8TiledMMAINS4_8MMA_AtomIJNS4_4SM904GMMA30MMA_64x64x32_F32E5M2E5M2_SS_TNILNSO_7ScaleInE1ELSQ_1EEEEEENS4_6LayoutINS5_IJSD_SD_SD_EEENS5_IJNSA_ILi0EEESV_SV_EEEEENS5_IJNS4_10UnderscoreESY_SY_EEEEENS4_23SM90_TMA_LOAD_MULTICASTENS4_14ComposedLayoutINS4_7SwizzleILi2ELi4ELi3EEENS4_18smem_ptr_flag_bitsILi8EEENST_INS5_IJNSA_ILi8EEESH_EEENS5_IJSH_SD_EEEEEEEvNS4_8identityES11_S1B_vS1C_EENS_8epilogue10collective6detail29Sm90TmaWarpSpecializedAdapterINS1F_15DefaultEpilogueISJ_SK_SK_NS1E_6thread17LinearCombinationISJ_Li1EffLNS1J_9ScaleType4KindE0ELNS_15FloatRoundStyleE2ESJ_EENS1_15EpilogueDefaultEEEEEvvEEEEvNT_6ParamsE --------------------------
	.section	.nv.constant0._ZN7cutlass13device_kernelINS_4gemm6kernel13GemmUniversalIN4cute5tupleIJiiiiEEENS1_10collective13CollectiveMmaINS1_37MainloopSm90TmaGmmaWarpSpecializedFP8ILi28ENS5_IJNS4_1CILi2EEENSA_ILi4EEENSA_ILi1EEEEEENS1_32KernelTmaWarpSpecializedPingpongEEENS5_IJNSA_ILi64EEESH_SH_EEENS_12float_e5m2_tENS5_IJlSD_lEEESJ_SK_NS4_8TiledMMAINS4_8MMA_AtomIJNS4_4SM904GMMA30MMA_64x64x32_F32E5M2E5M2_SS_TNILNSO_7ScaleInE1ELSQ_1EEEEEENS4_6LayoutINS5_IJSD_SD_SD_EEENS5_IJNSA_ILi0EEESV_SV_EEEEENS5_IJNS4_10UnderscoreESY_SY_EEEEENS4_23SM90_TMA_LOAD_MULTICASTENS4_14ComposedLayoutINS4_7SwizzleILi2ELi4ELi3EEENS4_18smem_ptr_flag_bitsILi8EEENST_INS5_IJNSA_ILi8EEESH_EEENS5_IJSH_SD_EEEEEEEvNS4_8identityES11_S1B_vS1C_EENS_8epilogue10collective6detail29Sm90TmaWarpSpecializedAdapterINS1F_15DefaultEpilogueISJ_SK_SK_NS1E_6thread17LinearCombinationISJ_Li1EffLNS1J_9ScaleType4KindE0ELNS_15FloatRoundStyleE2ESJ_EENS1_15EpilogueDefaultEEEEEvvEEEEvNT_6ParamsE,"a",@progbits
	.sectionflags	@""
	.align	4
.nv.constant0._ZN7cutlass13device_kernelINS_4gemm6kernel13GemmUniversalIN4cute5tupleIJiiiiEEENS1_10collective13CollectiveMmaINS1_37MainloopSm90TmaGmmaWarpSpecializedFP8ILi28ENS5_IJNS4_1CILi2EEENSA_ILi4EEENSA_ILi1EEEEEENS1_32KernelTmaWarpSpecializedPingpongEEENS5_IJNSA_ILi64EEESH_SH_EEENS_12float_e5m2_tENS5_IJlSD_lEEESJ_SK_NS4_8TiledMMAINS4_8MMA_AtomIJNS4_4SM904GMMA30MMA_64x64x32_F32E5M2E5M2_SS_TNILNSO_7ScaleInE1ELSQ_1EEEEEENS4_6LayoutINS5_IJSD_SD_SD_EEENS5_IJNSA_ILi0EEESV_SV_EEEEENS5_IJNS4_10UnderscoreESY_SY_EEEEENS4_23SM90_TMA_LOAD_MULTICASTENS4_14ComposedLayoutINS4_7SwizzleILi2ELi4ELi3EEENS4_18smem_ptr_flag_bitsILi8EEENST_INS5_IJNSA_ILi8EEESH_EEENS5_IJSH_SD_EEEEEEEvNS4_8identityES11_S1B_vS1C_EENS_8epilogue10collective6detail29Sm90TmaWarpSpecializedAdapterINS1F_15DefaultEpilogueISJ_SK_SK_NS1E_6thread17LinearCombinationISJ_Li1EffLNS1J_9ScaleType4KindE0ELNS_15FloatRoundStyleE2ESJ_EENS1_15EpilogueDefaultEEEEEvvEEEEvNT_6ParamsE:
	.zero		1664


//--------------------- SYMBOLS --------------------------

	.type		.nv.reservedSmem.offset0,@object
	.size		.nv.reservedSmem.offset0,0x4
